	.target	sm_90a

	.elftype	@"ET_EXEC"


//--------------------- .note.nv.tkinfo           --------------------------
	.section	.note.nv.tkinfo,"",@"SHT_NOTE"
	.sectionflags	@"SHF_NOTE_NV_TKINFO"
	.tkinfo
        /*0018*/ 	.word	0x00000002
        /*0030*/ 	.string	""
        /*0030*/ 	.string	"ptxas"
        /*0030*/ 	.string	"Cuda compilation tools, release 13.0, V13.0.88"
        /*0030*/ 	.string	"Build cuda_13.0.r13.0/compiler.36424714_0"
        /*0030*/ 	.string	"-arch sm_90a -m 64 "



//--------------------- .note.nv.cuinfo           --------------------------
	.section	.note.nv.cuinfo,"",@"SHT_NOTE"
	.sectionflags	@"SHF_NOTE_NV_CUINFO"
        /*0018*/ 	.short	0x0002
        /*001a*/ 	.short	0x005a
        /*001c*/ 	.short	0x0082
	.zero		2


//--------------------- .nv.info                  --------------------------
	.section	.nv.info,"",@"SHT_CUDA_INFO"
	.align	4


	//----- nvinfo : EIATTR_REGCOUNT
	.align		4
        /*0000*/ 	.byte	0x04, 0x2f
        /*0002*/ 	.short	(.L_15 - .L_14)
	.align		4
.L_14:
        /*0004*/ 	.word	index@(_ZN7cutlass13device_kernelINS_4gemm6kernel13GemmUniversalIN4cute5tupleIJiiiiEEENS1_10collective13CollectiveMmaINS1_34MainloopSm90TmaGmmaWarpSpecializedILi2ENS5_IJNS4_1CILi1EEESB_SB_EEENS1_32KernelTmaWarpSpecializedPingpongEEENS5_IJNSA_ILi64EEENSA_ILi256EEENSA_ILi128EEEEEENS_6half_tENS5_IJlSB_lEEESJ_SK_NS4_8TiledMMAINS4_8MMA_AtomIJNS4_4SM904GMMA26MMA_64x256x16_F32F16F16_SSILNSO_5MajorE0ELSQ_0ELNSO_7ScaleInE1ELSR_1EEEEEENS4_6LayoutISC_NS5_IJNSA_ILi0EEESV_SV_EEEEENS5_IJNS4_10UnderscoreESY_SY_EEEEENS4_13SM90_TMA_LOADENS4_14ComposedLayoutINS4_7SwizzleILi3ELi4ELi3EEENS4_18smem_ptr_flag_bitsILi16EEENSU_INS5_IJNSA_ILi8EEESF_EEENS5_IJSF_SB_EEEEEEEvNS4_8identityES11_S1B_vS1C_EENS_8epilogue10collective6detail29Sm90TmaWarpSpecializedAdapterINS1F_15DefaultEpilogueISJ_SK_SK_NS1E_6thread17LinearCombinationISJ_Li1EffLNS1J_9ScaleType4KindE0ELNS_15FloatRoundStyleE2ESJ_EENS1_15EpilogueDefaultEEEEEvvEEEEvNT_6ParamsE)
        /*0008*/ 	.word	0x000000a8


	//----- nvinfo : EIATTR_FRAME_SIZE
	.align		4
.L_15:
        /*000c*/ 	.byte	0x04, 0x11
        /*000e*/ 	.short	(.L_17 - .L_16)
	.align		4
.L_16:
        /*0010*/ 	.word	index@(_ZN7cutlass13device_kernelINS_4gemm6kernel13GemmUniversalIN4cute5tupleIJiiiiEEENS1_10collective13CollectiveMmaINS1_34MainloopSm90TmaGmmaWarpSpecializedILi2ENS5_IJNS4_1CILi1EEESB_SB_EEENS1_32KernelTmaWarpSpecializedPingpongEEENS5_IJNSA_ILi64EEENSA_ILi256EEENSA_ILi128EEEEEENS_6half_tENS5_IJlSB_lEEESJ_SK_NS4_8TiledMMAINS4_8MMA_AtomIJNS4_4SM904GMMA26MMA_64x256x16_F32F16F16_SSILNSO_5MajorE0ELSQ_0ELNSO_7ScaleInE1ELSR_1EEEEEENS4_6LayoutISC_NS5_IJNSA_ILi0EEESV_SV_EEEEENS5_IJNS4_10UnderscoreESY_SY_EEEEENS4_13SM90_TMA_LOADENS4_14ComposedLayoutINS4_7SwizzleILi3ELi4ELi3EEENS4_18smem_ptr_flag_bitsILi16EEENSU_INS5_IJNSA_ILi8EEESF_EEENS5_IJSF_SB_EEEEEEEvNS4_8identityES11_S1B_vS1C_EENS_8epilogue10collective6detail29Sm90TmaWarpSpecializedAdapterINS1F_15DefaultEpilogueISJ_SK_SK_NS1E_6thread17LinearCombinationISJ_Li1EffLNS1J_9ScaleType4KindE0ELNS_15FloatRoundStyleE2ESJ_EENS1_15EpilogueDefaultEEEEEvvEEEEvNT_6ParamsE)
        /*0014*/ 	.word	0x00000000


	//----- nvinfo : EIATTR_MIN_STACK_SIZE
	.align		4
.L_17:
        /*0018*/ 	.byte	0x04, 0x12
        /*001a*/ 	.short	(.L_19 - .L_18)
	.align		4
.L_18:
        /*001c*/ 	.word	index@(_ZN7cutlass13device_kernelINS_4gemm6kernel13GemmUniversalIN4cute5tupleIJiiiiEEENS1_10collective13CollectiveMmaINS1_34MainloopSm90TmaGmmaWarpSpecializedILi2ENS5_IJNS4_1CILi1EEESB_SB_EEENS1_32KernelTmaWarpSpecializedPingpongEEENS5_IJNSA_ILi64EEENSA_ILi256EEENSA_ILi128EEEEEENS_6half_tENS5_IJlSB_lEEESJ_SK_NS4_8TiledMMAINS4_8MMA_AtomIJNS4_4SM904GMMA26MMA_64x256x16_F32F16F16_SSILNSO_5MajorE0ELSQ_0ELNSO_7ScaleInE1ELSR_1EEEEEENS4_6LayoutISC_NS5_IJNSA_ILi0EEESV_SV_EEEEENS5_IJNS4_10UnderscoreESY_SY_EEEEENS4_13SM90_TMA_LOADENS4_14ComposedLayoutINS4_7SwizzleILi3ELi4ELi3EEENS4_18smem_ptr_flag_bitsILi16EEENSU_INS5_IJNSA_ILi8EEESF_EEENS5_IJSF_SB_EEEEEEEvNS4_8identityES11_S1B_vS1C_EENS_8epilogue10collective6detail29Sm90TmaWarpSpecializedAdapterINS1F_15DefaultEpilogueISJ_SK_SK_NS1E_6thread17LinearCombinationISJ_Li1EffLNS1J_9ScaleType4KindE0ELNS_15FloatRoundStyleE2ESJ_EENS1_15EpilogueDefaultEEEEEvvEEEEvNT_6ParamsE)
        /*0020*/ 	.word	0x00000000
.L_19:


//--------------------- .nv.compat                --------------------------
	.section	.nv.compat,"",@"SHT_CUDA_COMPAT_INFO"
	.align	4
        /*0000*/ 	.byte	0x02, 0x09, 0x01, 0x00, 0x02, 0x02, 0x04, 0x00, 0x02, 0x05, 0x05, 0x00, 0x03, 0x07, 0x01, 0x01
        /*0010*/ 	.byte	0x02, 0x03, 0x01, 0x00, 0x02, 0x06, 0x01, 0x00, 0x04, 0x0b, 0x08, 0x00, 0x00, 0x00, 0x00, 0x00
        /*0020*/ 	.byte	0x00, 0x00, 0x00, 0x00


//--------------------- .nv.info._ZN7cutlass13device_kernelINS_4gemm6kernel13GemmUniversalIN4cute5tupleIJiiiiEEENS1_10collective13CollectiveMmaINS1_34MainloopSm90TmaGmmaWarpSpecializedILi2ENS5_IJNS4_1CILi1EEESB_SB_EEENS1_32KernelTmaWarpSpecializedPingpongEEENS5_IJNSA_ILi64EEENSA_ILi256EEENSA_ILi128EEEEEENS_6half_tENS5_IJlSB_lEEESJ_SK_NS4_8TiledMMAINS4_8MMA_AtomIJNS4_4SM904GMMA26MMA_64x256x16_F32F16F16_SSILNSO_5MajorE0ELSQ_0ELNSO_7ScaleInE1ELSR_1EEEEEENS4_6LayoutISC_NS5_IJNSA_ILi0EEESV_SV_EEEEENS5_IJNS4_10UnderscoreESY_SY_EEEEENS4_13SM90_TMA_LOADENS4_14ComposedLayoutINS4_7SwizzleILi3ELi4ELi3EEENS4_18smem_ptr_flag_bitsILi16EEENSU_INS5_IJNSA_ILi8EEESF_EEENS5_IJSF_SB_EEEEEEEvNS4_8identityES11_S1B_vS1C_EENS_8epilogue10collective6detail29Sm90TmaWarpSpecializedAdapterINS1F_15DefaultEpilogueISJ_SK_SK_NS1E_6thread17LinearCombinationISJ_Li1EffLNS1J_9ScaleType4KindE0ELNS_15FloatRoundStyleE2ESJ_EENS1_15EpilogueDefaultEEEEEvvEEEEvNT_6ParamsE --------------------------
	.section	.nv.info._ZN7cutlass13device_kernelINS_4gemm6kernel13GemmUniversalIN4cute5tupleIJiiiiEEENS1_10collective13CollectiveMmaINS1_34MainloopSm90TmaGmmaWarpSpecializedILi2ENS5_IJNS4_1CILi1EEESB_SB_EEENS1_32KernelTmaWarpSpecializedPingpongEEENS5_IJNSA_ILi64EEENSA_ILi256EEENSA_ILi128EEEEEENS_6half_tENS5_IJlSB_lEEESJ_SK_NS4_8TiledMMAINS4_8MMA_AtomIJNS4_4SM904GMMA26MMA_64x256x16_F32F16F16_SSILNSO_5MajorE0ELSQ_0ELNSO_7ScaleInE1ELSR_1EEEEEENS4_6LayoutISC_NS5_IJNSA_ILi0EEESV_SV_EEEEENS5_IJNS4_10UnderscoreESY_SY_EEEEENS4_13SM90_TMA_LOADENS4_14ComposedLayoutINS4_7SwizzleILi3ELi4ELi3EEENS4_18smem_ptr_flag_bitsILi16EEENSU_INS5_IJNSA_ILi8EEESF_EEENS5_IJSF_SB_EEEEEEEvNS4_8identityES11_S1B_vS1C_EENS_8epilogue10collective6detail29Sm90TmaWarpSpecializedAdapterINS1F_15DefaultEpilogueISJ_SK_SK_NS1E_6thread17LinearCombinationISJ_Li1EffLNS1J_9ScaleType4KindE0ELNS_15FloatRoundStyleE2ESJ_EENS1_15EpilogueDefaultEEEEEvvEEEEvNT_6ParamsE,"",@"SHT_CUDA_INFO"
	.sectionflags	@""
	.align	4


	//----- nvinfo : EIATTR_CUDA_API_VERSION
	.align		4
        /*0000*/ 	.byte	0x04, 0x37
        /*0002*/ 	.short	(.L_21 - .L_20)
.L_20:
        /*0004*/ 	.word	0x00000082


	//----- nvinfo : EIATTR_KPARAM_INFO
	.align		4
.L_21:
        /*0008*/ 	.byte	0x04, 0x17
        /*000a*/ 	.short	(.L_23 - .L_22)
.L_22:
        /*000c*/ 	.word	0x00000000
        /*0010*/ 	.short	0x0000
        /*0012*/ 	.short	0x0070
        /*0014*/ 	.byte	0x00, 0xf0, 0x01, 0x10


	//----- nvinfo : EIATTR_SPARSE_MMA_MASK
	.align		4
.L_23:
        /*0018*/ 	.byte	0x03, 0x50
        /*001a*/ 	.short	0x0000


	//----- nvinfo : EIATTR_MAXREG_COUNT
	.align		4
        /*001c*/ 	.byte	0x03, 0x1b
        /*001e*/ 	.short	0x00a8


	//----- nvinfo : EIATTR_NUM_BARRIERS
	.align		4
        /*0020*/ 	.byte	0x02, 0x4c
        /*0022*/ 	.byte	0x01
	.zero		1


	//----- nvinfo : EIATTR_EXTERNS
	.align		4
        /*0024*/ 	.byte	0x04, 0x0f
        /*0026*/ 	.short	(.L_25 - .L_24)


	//   ....[0]....
	.align		4
.L_24:
        /*0028*/ 	.word	index@(__assertfail)


	//----- nvinfo : EIATTR_MERCURY_ISA_VERSION
	.align		4
.L_25:
        /*002c*/ 	.byte	0x03, 0x5f
        /*002e*/ 	.short	0x0101


	//----- nvinfo : EIATTR_INT_WARP_WIDE_INSTR_OFFSETS
	.align		4
        /*0030*/ 	.byte	0x04, 0x31
        /*0032*/ 	.short	(.L_27 - .L_26)


	//   ....[0]....
.L_26:
        /*0034*/ 	.word	0x00000430


	//   ....[1]....
        /*0038*/ 	.word	0x00000450


	//   ....[2]....
        /*003c*/ 	.word	0x000004d0


	//   ....[3]....
        /*0040*/ 	.word	0x000004e0


	//   ....[4]....
        /*0044*/ 	.word	0x000004f0


	//   ....[5]....
        /*0048*/ 	.word	0x00000510


	//   ....[6]....
        /*004c*/ 	.word	0x00000570


	//   ....[7]....
        /*0050*/ 	.word	0x00000590


	//----- nvinfo : EIATTR_COOP_GROUP_MASK_REGIDS
	.align		4
.L_27:
        /*0054*/ 	.byte	0x04, 0x29
        /*0056*/ 	.short	(.L_29 - .L_28)


	//   ....[0]....
.L_28:
        /*0058*/ 	.word	0xffffffff


	//   ....[1]....
        /*005c*/ 	.word	0xffffffff


	//   ....[2]....
        /*0060*/ 	.word	0xffffffff


	//   ....[3]....
        /*0064*/ 	.word	0xffffffff


	//   ....[4]....
        /*0068*/ 	.word	0xffffffff


	//   ....[5]....
        /*006c*/ 	.word	0xffffffff


	//----- nvinfo : EIATTR_COOP_GROUP_INSTR_OFFSETS
	.align		4
.L_29:
        /*0070*/ 	.byte	0x04, 0x28
        /*0072*/ 	.short	(.L_31 - .L_30)


	//   ....[0]....
.L_30:
        /*0074*/ 	.word	0x00000050


	//   ....[1]....
        /*0078*/ 	.word	0x00000080


	//   ....[2]....
        /*007c*/ 	.word	0x00000180


	//   ....[3]....
        /*0080*/ 	.word	0x00000350


	//   ....[4]....
        /*0084*/ 	.word	0x00000390


	//   ....[5]....
        /*0088*/ 	.word	0x000003d0


	//----- nvinfo : EIATTR_REG_RECONFIG
	.align		4
.L_31:
        /*008c*/ 	.byte	0x01, 0x54
	.zero		2


	//----- nvinfo : EIATTR_SYSCALL_OFFSETS
	.align		4
        /*0090*/ 	.byte	0x04, 0x46
        /*0092*/ 	.short	(.L_33 - .L_32)


	//   ....[0]....
.L_32:
        /*0094*/ 	.word	0x00001650


	//----- nvinfo : EIATTR_MBARRIER_INSTR_OFFSETS
	.align		4
.L_33:
        /*0098*/ 	.byte	0x04, 0x39
        /*009a*/ 	.short	(.L_35 - .L_34)


	//   ....[0]....
.L_34:
        /*009c*/ 	.word	0x00000300
        /*00a0*/ 	.word	0x000000ff
        /*00a4*/ 	.word	0x00000000
        /*00a8*/ 	.short	0x0100
        /*00aa*/ 	.byte	0x09
	.zero		1


	//   ....[1]....
        /*00ac*/ 	.word	0x00000310
        /*00b0*/ 	.word	0x000000ff
        /*00b4*/ 	.word	0x00000010
        /*00b8*/ 	.short	0x0100
        /*00ba*/ 	.byte	0x09
	.zero		1


	//   ....[2]....
        /*00bc*/ 	.word	0x00000320
        /*00c0*/ 	.word	0x000000ff
        /*00c4*/ 	.word	0x00000008
        /*00c8*/ 	.short	0x0100
        /*00ca*/ 	.byte	0x09
	.zero		1


	//   ....[3]....
        /*00cc*/ 	.word	0x00000330
        /*00d0*/ 	.word	0x000000ff
        /*00d4*/ 	.word	0x00000018
        /*00d8*/ 	.short	0x0100
        /*00da*/ 	.byte	0x09
	.zero		1


	//   ....[4]....
        /*00dc*/ 	.word	0x000005b0
        /*00e0*/ 	.word	0x000000ff
        /*00e4*/ 	.word	0x00000050
        /*00e8*/ 	.short	0x0100
        /*00ea*/ 	.byte	0x09
	.zero		1


	//   ....[5]....
        /*00ec*/ 	.word	0x000005c0
        /*00f0*/ 	.word	0x000000ff
        /*00f4*/ 	.word	0x00000058
        /*00f8*/ 	.short	0x0100
        /*00fa*/ 	.byte	0x09
	.zero		1


	//   ....[6]....
        /*00fc*/ 	.word	0x00000600
        /*0100*/ 	.word	0x000000ff
        /*0104*/ 	.word	0x00000030
        /*0108*/ 	.short	0x0100
        /*010a*/ 	.byte	0x0a
	.zero		1


	//   ....[7]....
        /*010c*/ 	.word	0x00000620
        /*0110*/ 	.word	0x000000ff
        /*0114*/ 	.word	0x00000038
        /*0118*/ 	.short	0x0100
        /*011a*/ 	.byte	0x0a
	.zero		1


	//   ....[8]....
        /*011c*/ 	.word	0x00000630
        /*0120*/ 	.word	0x000000ff
        /*0124*/ 	.word	0x00000040
        /*0128*/ 	.short	0x0100
        /*012a*/ 	.byte	0x0a
	.zero		1


	//   ....[9]....
        /*012c*/ 	.word	0x00000640
        /*0130*/ 	.word	0x000000ff
        /*0134*/ 	.word	0x00000048
        /*0138*/ 	.short	0x0100
        /*013a*/ 	.byte	0x0a
	.zero		1


	//   ....[10]....
        /*013c*/ 	.word	0x00001530
        /*0140*/ 	.word	0x0000009b
        /*0144*/ 	.word	0x00000000
        /*0148*/ 	.short	0x010a
        /*014a*/ 	.byte	0x2d
	.zero		1


	//   ....[11]....
        /*014c*/ 	.word	0x000016e0
        /*0150*/ 	.word	0x00000003
        /*0154*/ 	.word	0x00000000
        /*0158*/ 	.short	0x010a
        /*015a*/ 	.byte	0x3f
	.zero		1


	//   ....[12]....
        /*015c*/ 	.word	0x00001740
        /*0160*/ 	.word	0x00000003
        /*0164*/ 	.word	0x00000000
        /*0168*/ 	.short	0x010a
        /*016a*/ 	.byte	0x3f
	.zero		1


	//   ....[13]....
        /*016c*/ 	.word	0x00001cd0
        /*0170*/ 	.word	0x000000ff
        /*0174*/ 	.word	0x00000000
        /*0178*/ 	.short	0x010a
        /*017a*/ 	.byte	0x08
	.zero		1


	//   ....[14]....
        /*017c*/ 	.word	0x00001d10
        /*0180*/ 	.word	0x000000ff
        /*0184*/ 	.word	0x00000000
        /*0188*/ 	.short	0x010a
        /*018a*/ 	.byte	0x08
	.zero		1


	//   ....[15]....
        /*018c*/ 	.word	0x000021b0
        /*0190*/ 	.word	0x000000ff
        /*0194*/ 	.word	0x00000000
        /*0198*/ 	.short	0x0101
        /*019a*/ 	.byte	0x08
	.zero		1


	//   ....[16]....
        /*019c*/ 	.word	0x000022a0
        /*01a0*/ 	.word	0x0000009c
        /*01a4*/ 	.word	0x00000000
        /*01a8*/ 	.short	0x0101
        /*01aa*/ 	.byte	0x2e
	.zero		1


	//   ....[17]....
        /*01ac*/ 	.word	0x00002370
        /*01b0*/ 	.word	0x000000ff
        /*01b4*/ 	.word	0x00000000
        /*01b8*/ 	.short	0x0101
        /*01ba*/ 	.byte	0x04
	.zero		1


	//   ....[18]....
        /*01bc*/ 	.word	0x00002420
        /*01c0*/ 	.word	0x0000009b
        /*01c4*/ 	.word	0x00000010
        /*01c8*/ 	.short	0x010a
        /*01ca*/ 	.byte	0x2d
	.zero		1


	//   ....[19]....
        /*01cc*/ 	.word	0x0000a210
        /*01d0*/ 	.word	0x0000009e
        /*01d4*/ 	.word	0x00000000
        /*01d8*/ 	.short	0x0101
        /*01da*/ 	.byte	0x2e
	.zero		1


	//   ....[20]....
        /*01dc*/ 	.word	0x0000abf0
        /*01e0*/ 	.word	0x00000007
        /*01e4*/ 	.word	0x00000010
        /*01e8*/ 	.short	0x010a
        /*01ea*/ 	.byte	0x3f
	.zero		1


	//   ....[21]....
        /*01ec*/ 	.word	0x0000b050
        /*01f0*/ 	.word	0x00000003
        /*01f4*/ 	.word	0x00000058
        /*01f8*/ 	.short	0x0101
        /*01fa*/ 	.byte	0x3f
	.zero		1


	//   ....[22]....
        /*01fc*/ 	.word	0x0000b7c0
        /*0200*/ 	.word	0x00000007
        /*0204*/ 	.word	0x00000000
        /*0208*/ 	.short	0x010a
        /*020a*/ 	.byte	0x3f
	.zero		1


	//   ....[23]....
        /*020c*/ 	.word	0x0000b840
        /*0210*/ 	.word	0x00000003
        /*0214*/ 	.word	0x00000000
        /*0218*/ 	.short	0x010a
        /*021a*/ 	.byte	0x3f
	.zero		1


	//   ....[24]....
        /*021c*/ 	.word	0x0000b8a0
        /*0220*/ 	.word	0x0000009d
        /*0224*/ 	.word	0x00000000
        /*0228*/ 	.short	0x010a
        /*022a*/ 	.byte	0x3f
	.zero		1


	//   ....[25]....
        /*022c*/ 	.word	0x0000b8f0
        /*0230*/ 	.word	0x00000003
        /*0234*/ 	.word	0x00000000
        /*0238*/ 	.short	0x010a
        /*023a*/ 	.byte	0x3f
	.zero		1


	//   ....[26]....
        /*023c*/ 	.word	0x0000b950
        /*0240*/ 	.word	0x00000004
        /*0244*/ 	.word	0x00000000
        /*0248*/ 	.short	0x010a
        /*024a*/ 	.byte	0x3f
	.zero		1


	//   ....[27]....
        /*024c*/ 	.word	0x0000b9a0
        /*0250*/ 	.word	0x0000009d
        /*0254*/ 	.word	0x00000010
        /*0258*/ 	.short	0x010a
        /*025a*/ 	.byte	0x3f
	.zero		1


	//   ....[28]....
        /*025c*/ 	.word	0x0000ba70
        /*0260*/ 	.word	0x00000007
        /*0264*/ 	.word	0x00000010
        /*0268*/ 	.short	0x010a
        /*026a*/ 	.byte	0x3f
	.zero		1


	//   ....[29]....
        /*026c*/ 	.word	0x0000bb40
        /*0270*/ 	.word	0x00000007
        /*0274*/ 	.word	0x00000000
        /*0278*/ 	.short	0x010a
        /*027a*/ 	.byte	0x3f
	.zero		1


	//----- nvinfo : EIATTR_NUM_MBARRIERS
	.align		4
.L_35:
        /*027c*/ 	.byte	0x03, 0x38
        /*027e*/ 	.short	0x000a


	//----- nvinfo : EIATTR_EXIT_INSTR_OFFSETS
	.align		4
        /*0280*/ 	.byte	0x04, 0x1c
        /*0282*/ 	.short	(.L_37 - .L_36)


	//   ....[0]....
.L_36:
        /*0284*/ 	.word	0x00001200


	//   ....[1]....
        /*0288*/ 	.word	0x00001260


	//   ....[2]....
        /*028c*/ 	.word	0x0000a920


	//   ....[3]....
        /*0290*/ 	.word	0x0000a950


	//   ....[4]....
        /*0294*/ 	.word	0x0000b890


	//----- nvinfo : EIATTR_MAX_THREADS
	.align		4
.L_37:
        /*0298*/ 	.byte	0x04, 0x05
        /*029a*/ 	.short	(.L_39 - .L_38)
.L_38:
        /*029c*/ 	.word	0x00000180
        /*02a0*/ 	.word	0x00000001
        /*02a4*/ 	.word	0x00000001


	//----- nvinfo : EIATTR_CRS_STACK_SIZE
	.align		4
.L_39:
        /*02a8*/ 	.byte	0x04, 0x1e
        /*02aa*/ 	.short	(.L_41 - .L_40)
.L_40:
        /*02ac*/ 	.word	0x00000000


	//----- nvinfo : EIATTR_CBANK_PARAM_SIZE
	.align		4
.L_41:
        /*02b0*/ 	.byte	0x03, 0x19
        /*02b2*/ 	.short	0x0470


	//----- nvinfo : EIATTR_PARAM_CBANK
	.align		4
        /*02b4*/ 	.byte	0x04, 0x0a
        /*02b6*/ 	.short	(.L_43 - .L_42)
	.align		4
.L_42:
        /*02b8*/ 	.word	index@(.nv.constant0._ZN7cutlass13device_kernelINS_4gemm6kernel13GemmUniversalIN4cute5tupleIJiiiiEEENS1_10collective13CollectiveMmaINS1_34MainloopSm90TmaGmmaWarpSpecializedILi2ENS5_IJNS4_1CILi1EEESB_SB_EEENS1_32KernelTmaWarpSpecializedPingpongEEENS5_IJNSA_ILi64EEENSA_ILi256EEENSA_ILi128EEEEEENS_6half_tENS5_IJlSB_lEEESJ_SK_NS4_8TiledMMAINS4_8MMA_AtomIJNS4_4SM904GMMA26MMA_64x256x16_F32F16F16_SSILNSO_5MajorE0ELSQ_0ELNSO_7ScaleInE1ELSR_1EEEEEENS4_6LayoutISC_NS5_IJNSA_ILi0EEESV_SV_EEEEENS5_IJNS4_10UnderscoreESY_SY_EEEEENS4_13SM90_TMA_LOADENS4_14ComposedLayoutINS4_7SwizzleILi3ELi4ELi3EEENS4_18smem_ptr_flag_bitsILi16EEENSU_INS5_IJNSA_ILi8EEESF_EEENS5_IJSF_SB_EEEEEEEvNS4_8identityES11_S1B_vS1C_EENS_8epilogue10collective6detail29Sm90TmaWarpSpecializedAdapterINS1F_15DefaultEpilogueISJ_SK_SK_NS1E_6thread17LinearCombinationISJ_Li1EffLNS1J_9ScaleType4KindE0ELNS_15FloatRoundStyleE2ESJ_EENS1_15EpilogueDefaultEEEEEvvEEEEvNT_6ParamsE)
        /*02bc*/ 	.short	0x0210
        /*02be*/ 	.short	0x0470


	//----- nvinfo : EIATTR_SW_WAR
	.align		4
.L_43:
        /*02c0*/ 	.byte	0x04, 0x36
        /*02c2*/ 	.short	(.L_45 - .L_44)
.L_44:
        /*02c4*/ 	.word	0x00000008
.L_45:


//--------------------- .nv.callgraph             --------------------------
	.section	.nv.callgraph,"",@"SHT_CUDA_CALLGRAPH"
	.align	4
	.sectionentsize	8
	.align		4
        /*0000*/ 	.word	0x00000000
	.align		4
        /*0004*/ 	.word	0xffffffff
	.align		4
        /*0008*/ 	.word	index@(_ZN7cutlass13device_kernelINS_4gemm6kernel13GemmUniversalIN4cute5tupleIJiiiiEEENS1_10collective13CollectiveMmaINS1_34MainloopSm90TmaGmmaWarpSpecializedILi2ENS5_IJNS4_1CILi1EEESB_SB_EEENS1_32KernelTmaWarpSpecializedPingpongEEENS5_IJNSA_ILi64EEENSA_ILi256EEENSA_ILi128EEEEEENS_6half_tENS5_IJlSB_lEEESJ_SK_NS4_8TiledMMAINS4_8MMA_AtomIJNS4_4SM904GMMA26MMA_64x256x16_F32F16F16_SSILNSO_5MajorE0ELSQ_0ELNSO_7ScaleInE1ELSR_1EEEEEENS4_6LayoutISC_NS5_IJNSA_ILi0EEESV_SV_EEEEENS5_IJNS4_10UnderscoreESY_SY_EEEEENS4_13SM90_TMA_LOADENS4_14ComposedLayoutINS4_7SwizzleILi3ELi4ELi3EEENS4_18smem_ptr_flag_bitsILi16EEENSU_INS5_IJNSA_ILi8EEESF_EEENS5_IJSF_SB_EEEEEEEvNS4_8identityES11_S1B_vS1C_EENS_8epilogue10collective6detail29Sm90TmaWarpSpecializedAdapterINS1F_15DefaultEpilogueISJ_SK_SK_NS1E_6thread17LinearCombinationISJ_Li1EffLNS1J_9ScaleType4KindE0ELNS_15FloatRoundStyleE2ESJ_EENS1_15EpilogueDefaultEEEEEvvEEEEvNT_6ParamsE)
	.align		4
        /*000c*/ 	.word	index@(__assertfail)
	.align		4
        /*0010*/ 	.word	0x00000000
	.align		4
        /*0014*/ 	.word	0xfffffffe
	.align		4
        /*0018*/ 	.word	0x00000000
	.align		4
        /*001c*/ 	.word	0xfffffffd
	.align		4
        /*0020*/ 	.word	0x00000000
	.align		4
        /*0024*/ 	.word	0xfffffffc


//--------------------- .nv.constant4             --------------------------
	.section	.nv.constant4,"a",@progbits
	.align	8
	.align		8
.nv.constant4:
        /*0000*/ 	.dword	__assertfail
	.align		8
        /*0008*/ 	.dword	__unnamed_1
	.align		8
        /*0010*/ 	.dword	_ZN40_INTERNAL_8f20c7e0_4_k_cu_855f59db_189754cuda3std3__45__cpo5beginE
	.align		8
        /*0018*/ 	.dword	_ZN40_INTERNAL_8f20c7e0_4_k_cu_855f59db_189754cuda3std3__45__cpo3endE
	.align		8
        /*0020*/ 	.dword	_ZN40_INTERNAL_8f20c7e0_4_k_cu_855f59db_189754cuda3std3__45__cpo6cbeginE
	.align		8
        /*0028*/ 	.dword	_ZN40_INTERNAL_8f20c7e0_4_k_cu_855f59db_189754cuda3std3__45__cpo4cendE
	.align		8
        /*0030*/ 	.dword	_ZN40_INTERNAL_8f20c7e0_4_k_cu_855f59db_189754cuda3std3__442_GLOBAL__N__8f20c7e0_4_k_cu_855f59db_189756ignoreE
	.align		8
        /*0038*/ 	.dword	_ZN40_INTERNAL_8f20c7e0_4_k_cu_855f59db_189754cuda3std3__419piecewise_constructE
	.align		8
        /*0040*/ 	.dword	_ZN40_INTERNAL_8f20c7e0_4_k_cu_855f59db_189754cuda3std3__48in_placeE
	.align		8
        /*0048*/ 	.dword	_ZN40_INTERNAL_8f20c7e0_4_k_cu_855f59db_189754cuda3std6ranges3__45__cpo4swapE
	.align		8
        /*0050*/ 	.dword	_ZN40_INTERNAL_8f20c7e0_4_k_cu_855f59db_189754cuda3std6ranges3__45__cpo9iter_moveE
	.align		8
        /*0058*/ 	.dword	_ZN40_INTERNAL_8f20c7e0_4_k_cu_855f59db_189754cute7productE
	.align		8
        /*0060*/ 	.dword	_ZN40_INTERNAL_8f20c7e0_4_k_cu_855f59db_189754cute1_E
	.align		8
        /*0068*/ 	.dword	$str$22
	.align		8
        /*0070*/ 	.dword	$str$23


//--------------------- .text._ZN7cutlass13device_kernelINS_4gemm6kernel13GemmUniversalIN4cute5tupleIJiiiiEEENS1_10collective13CollectiveMmaINS1_34MainloopSm90TmaGmmaWarpSpecializedILi2ENS5_IJNS4_1CILi1EEESB_SB_EEENS1_32KernelTmaWarpSpecializedPingpongEEENS5_IJNSA_ILi64EEENSA_ILi256EEENSA_ILi128EEEEEENS_6half_tENS5_IJlSB_lEEESJ_SK_NS4_8TiledMMAINS4_8MMA_AtomIJNS4_4SM904GMMA26MMA_64x256x16_F32F16F16_SSILNSO_5MajorE0ELSQ_0ELNSO_7ScaleInE1ELSR_1EEEEEENS4_6LayoutISC_NS5_IJNSA_ILi0EEESV_SV_EEEEENS5_IJNS4_10UnderscoreESY_SY_EEEEENS4_13SM90_TMA_LOADENS4_14ComposedLayoutINS4_7SwizzleILi3ELi4ELi3EEENS4_18smem_ptr_flag_bitsILi16EEENSU_INS5_IJNSA_ILi8EEESF_EEENS5_IJSF_SB_EEEEEEEvNS4_8identityES11_S1B_vS1C_EENS_8epilogue10collective6detail29Sm90TmaWarpSpecializedAdapterINS1F_15DefaultEpilogueISJ_SK_SK_NS1E_6thread17LinearCombinationISJ_Li1EffLNS1J_9ScaleType4KindE0ELNS_15FloatRoundStyleE2ESJ_EENS1_15EpilogueDefaultEEEEEvvEEEEvNT_6ParamsE --------------------------
	.section	.text._ZN7cutlass13device_kernelINS_4gemm6kernel13GemmUniversalIN4cute5tupleIJiiiiEEENS1_10collective13CollectiveMmaINS1_34MainloopSm90TmaGmmaWarpSpecializedILi2ENS5_IJNS4_1CILi1EEESB_SB_EEENS1_32KernelTmaWarpSpecializedPingpongEEENS5_IJNSA_ILi64EEENSA_ILi256EEENSA_ILi128EEEEEENS_6half_tENS5_IJlSB_lEEESJ_SK_NS4_8TiledMMAINS4_8MMA_AtomIJNS4_4SM904GMMA26MMA_64x256x16_F32F16F16_SSILNSO_5MajorE0ELSQ_0ELNSO_7ScaleInE1ELSR_1EEEEEENS4_6LayoutISC_NS5_IJNSA_ILi0EEESV_SV_EEEEENS5_IJNS4_10UnderscoreESY_SY_EEEEENS4_13SM90_TMA_LOADENS4_14ComposedLayoutINS4_7SwizzleILi3ELi4ELi3EEENS4_18smem_ptr_flag_bitsILi16EEENSU_INS5_IJNSA_ILi8EEESF_EEENS5_IJSF_SB_EEEEEEEvNS4_8identityES11_S1B_vS1C_EENS_8epilogue10collective6detail29Sm90TmaWarpSpecializedAdapterINS1F_15DefaultEpilogueISJ_SK_SK_NS1E_6thread17LinearCombinationISJ_Li1EffLNS1J_9ScaleType4KindE0ELNS_15FloatRoundStyleE2ESJ_EENS1_15EpilogueDefaultEEEEEvvEEEEvNT_6ParamsE,"ax",@progbits
	.align	128
.text._ZN7cutlass13device_kernelINS_4gemm6kernel13GemmUniversalIN4cute5tupleIJiiiiEEENS1_10collective13CollectiveMmaINS1_34MainloopSm90TmaGmmaWarpSpecializedILi2ENS5_IJNS4_1CILi1EEESB_SB_EEENS1_32KernelTmaWarpSpecializedPingpongEEENS5_IJNSA_ILi64EEENSA_ILi256EEENSA_ILi128EEEEEENS_6half_tENS5_IJlSB_lEEESJ_SK_NS4_8TiledMMAINS4_8MMA_AtomIJNS4_4SM904GMMA26MMA_64x256x16_F32F16F16_SSILNSO_5MajorE0ELSQ_0ELNSO_7ScaleInE1ELSR_1EEEEEENS4_6LayoutISC_NS5_IJNSA_ILi0EEESV_SV_EEEEENS5_IJNS4_10UnderscoreESY_SY_EEEEENS4_13SM90_TMA_LOADENS4_14ComposedLayoutINS4_7SwizzleILi3ELi4ELi3EEENS4_18smem_ptr_flag_bitsILi16EEENSU_INS5_IJNSA_ILi8EEESF_EEENS5_IJSF_SB_EEEEEEEvNS4_8identityES11_S1B_vS1C_EENS_8epilogue10collective6detail29Sm90TmaWarpSpecializedAdapterINS1F_15DefaultEpilogueISJ_SK_SK_NS1E_6thread17LinearCombinationISJ_Li1EffLNS1J_9ScaleType4KindE0ELNS_15FloatRoundStyleE2ESJ_EENS1_15EpilogueDefaultEEEEEvvEEEEvNT_6ParamsE:
        .type           _ZN7cutlass13device_kernelINS_4gemm6kernel13GemmUniversalIN4cute5tupleIJiiiiEEENS1_10collective13CollectiveMmaINS1_34MainloopSm90TmaGmmaWarpSpecializedILi2ENS5_IJNS4_1CILi1EEESB_SB_EEENS1_32KernelTmaWarpSpecializedPingpongEEENS5_IJNSA_ILi64EEENSA_ILi256EEENSA_ILi128EEEEEENS_6half_tENS5_IJlSB_lEEESJ_SK_NS4_8TiledMMAINS4_8MMA_AtomIJNS4_4SM904GMMA26MMA_64x256x16_F32F16F16_SSILNSO_5MajorE0ELSQ_0ELNSO_7ScaleInE1ELSR_1EEEEEENS4_6LayoutISC_NS5_IJNSA_ILi0EEESV_SV_EEEEENS5_IJNS4_10UnderscoreESY_SY_EEEEENS4_13SM90_TMA_LOADENS4_14ComposedLayoutINS4_7SwizzleILi3ELi4ELi3EEENS4_18smem_ptr_flag_bitsILi16EEENSU_INS5_IJNSA_ILi8EEESF_EEENS5_IJSF_SB_EEEEEEEvNS4_8identityES11_S1B_vS1C_EENS_8epilogue10collective6detail29Sm90TmaWarpSpecializedAdapterINS1F_15DefaultEpilogueISJ_SK_SK_NS1E_6thread17LinearCombinationISJ_Li1EffLNS1J_9ScaleType4KindE0ELNS_15FloatRoundStyleE2ESJ_EENS1_15EpilogueDefaultEEEEEvvEEEEvNT_6ParamsE,@function
        .size           _ZN7cutlass13device_kernelINS_4gemm6kernel13GemmUniversalIN4cute5tupleIJiiiiEEENS1_10collective13CollectiveMmaINS1_34MainloopSm90TmaGmmaWarpSpecializedILi2ENS5_IJNS4_1CILi1EEESB_SB_EEENS1_32KernelTmaWarpSpecializedPingpongEEENS5_IJNSA_ILi64EEENSA_ILi256EEENSA_ILi128EEEEEENS_6half_tENS5_IJlSB_lEEESJ_SK_NS4_8TiledMMAINS4_8MMA_AtomIJNS4_4SM904GMMA26MMA_64x256x16_F32F16F16_SSILNSO_5MajorE0ELSQ_0ELNSO_7ScaleInE1ELSR_1EEEEEENS4_6LayoutISC_NS5_IJNSA_ILi0EEESV_SV_EEEEENS5_IJNS4_10UnderscoreESY_SY_EEEEENS4_13SM90_TMA_LOADENS4_14ComposedLayoutINS4_7SwizzleILi3ELi4ELi3EEENS4_18smem_ptr_flag_bitsILi16EEENSU_INS5_IJNSA_ILi8EEESF_EEENS5_IJSF_SB_EEEEEEEvNS4_8identityES11_S1B_vS1C_EENS_8epilogue10collective6detail29Sm90TmaWarpSpecializedAdapterINS1F_15DefaultEpilogueISJ_SK_SK_NS1E_6thread17LinearCombinationISJ_Li1EffLNS1J_9ScaleType4KindE0ELNS_15FloatRoundStyleE2ESJ_EENS1_15EpilogueDefaultEEEEEvvEEEEvNT_6ParamsE,(.L_x_320 - _ZN7cutlass13device_kernelINS_4gemm6kernel13GemmUniversalIN4cute5tupleIJiiiiEEENS1_10collective13CollectiveMmaINS1_34MainloopSm90TmaGmmaWarpSpecializedILi2ENS5_IJNS4_1CILi1EEESB_SB_EEENS1_32KernelTmaWarpSpecializedPingpongEEENS5_IJNSA_ILi64EEENSA_ILi256EEENSA_ILi128EEEEEENS_6half_tENS5_IJlSB_lEEESJ_SK_NS4_8TiledMMAINS4_8MMA_AtomIJNS4_4SM904GMMA26MMA_64x256x16_F32F16F16_SSILNSO_5MajorE0ELSQ_0ELNSO_7ScaleInE1ELSR_1EEEEEENS4_6LayoutISC_NS5_IJNSA_ILi0EEESV_SV_EEEEENS5_IJNS4_10UnderscoreESY_SY_EEEEENS4_13SM90_TMA_LOADENS4_14ComposedLayoutINS4_7SwizzleILi3ELi4ELi3EEENS4_18smem_ptr_flag_bitsILi16EEENSU_INS5_IJNSA_ILi8EEESF_EEENS5_IJSF_SB_EEEEEEEvNS4_8identityES11_S1B_vS1C_EENS_8epilogue10collective6detail29Sm90TmaWarpSpecializedAdapterINS1F_15DefaultEpilogueISJ_SK_SK_NS1E_6thread17LinearCombinationISJ_Li1EffLNS1J_9ScaleType4KindE0ELNS_15FloatRoundStyleE2ESJ_EENS1_15EpilogueDefaultEEEEEvvEEEEvNT_6ParamsE)
        .other          _ZN7cutlass13device_kernelINS_4gemm6kernel13GemmUniversalIN4cute5tupleIJiiiiEEENS1_10collective13CollectiveMmaINS1_34MainloopSm90TmaGmmaWarpSpecializedILi2ENS5_IJNS4_1CILi1EEESB_SB_EEENS1_32KernelTmaWarpSpecializedPingpongEEENS5_IJNSA_ILi64EEENSA_ILi256EEENSA_ILi128EEEEEENS_6half_tENS5_IJlSB_lEEESJ_SK_NS4_8TiledMMAINS4_8MMA_AtomIJNS4_4SM904GMMA26MMA_64x256x16_F32F16F16_SSILNSO_5MajorE0ELSQ_0ELNSO_7ScaleInE1ELSR_1EEEEEENS4_6LayoutISC_NS5_IJNSA_ILi0EEESV_SV_EEEEENS5_IJNS4_10UnderscoreESY_SY_EEEEENS4_13SM90_TMA_LOADENS4_14ComposedLayoutINS4_7SwizzleILi3ELi4ELi3EEENS4_18smem_ptr_flag_bitsILi16EEENSU_INS5_IJNSA_ILi8EEESF_EEENS5_IJSF_SB_EEEEEEEvNS4_8identityES11_S1B_vS1C_EENS_8epilogue10collective6detail29Sm90TmaWarpSpecializedAdapterINS1F_15DefaultEpilogueISJ_SK_SK_NS1E_6thread17LinearCombinationISJ_Li1EffLNS1J_9ScaleType4KindE0ELNS_15FloatRoundStyleE2ESJ_EENS1_15EpilogueDefaultEEEEEvvEEEEvNT_6ParamsE,@"STO_CUDA_ENTRY STV_DEFAULT"
_ZN7cutlass13device_kernelINS_4gemm6kernel13GemmUniversalIN4cute5tupleIJiiiiEEENS1_10collective13CollectiveMmaINS1_34MainloopSm90TmaGmmaWarpSpecializedILi2ENS5_IJNS4_1CILi1EEESB_SB_EEENS1_32KernelTmaWarpSpecializedPingpongEEENS5_IJNSA_ILi64EEENSA_ILi256EEENSA_ILi128EEEEEENS_6half_tENS5_IJlSB_lEEESJ_SK_NS4_8TiledMMAINS4_8MMA_AtomIJNS4_4SM904GMMA26MMA_64x256x16_F32F16F16_SSILNSO_5MajorE0ELSQ_0ELNSO_7ScaleInE1ELSR_1EEEEEENS4_6LayoutISC_NS5_IJNSA_ILi0EEESV_SV_EEEEENS5_IJNS4_10UnderscoreESY_SY_EEEEENS4_13SM90_TMA_LOADENS4_14ComposedLayoutINS4_7SwizzleILi3ELi4ELi3EEENS4_18smem_ptr_flag_bitsILi16EEENSU_INS5_IJNSA_ILi8EEESF_EEENS5_IJSF_SB_EEEEEEEvNS4_8identityES11_S1B_vS1C_EENS_8epilogue10collective6detail29Sm90TmaWarpSpecializedAdapterINS1F_15DefaultEpilogueISJ_SK_SK_NS1E_6thread17LinearCombinationISJ_Li1EffLNS1J_9ScaleType4KindE0ELNS_15FloatRoundStyleE2ESJ_EENS1_15EpilogueDefaultEEEEEvvEEEEvNT_6ParamsE:
[----:B------:R-:W0:Y:S01]  /*0000*/  LDC R1, c[0x0][0x28] ;  /* 0x00000a00ff017b82 */ /* 0x000e220000000800 */
[----:B------:R-:W1:Y:S01]  /*0010*/  S2R R4, SR_TID.X ;  /* 0x0000000000047919 */ /* 0x000e620000002100 */
[----:B------:R-:W-:Y:S01]  /*0020*/  ELECT P0, URZ, PT ;  /* 0x00000000003f782f */ /* 0x000fe20003800000 */
[----:B------:R-:W-:Y:S01]  /*0030*/  BSSY B0, `(.L_x_0) ;  /* 0x0000014000007945 */ /* 0x000fe20003800000 */
[----:B-1----:R-:W-:-:S05]  /*0040*/  SHF.R.U32.HI R0, RZ, 0x5, R4 ;  /* 0x00000005ff007819 */ /* 0x002fca0000011604 */
[----:B------:R-:W1:Y:S02]  /*0050*/  SHFL.IDX PT, R2, R0, RZ, 0x1f ;  /* 0x00001fff00027589 */ /* 0x000e6400000e0000 */
[----:B-1----:R-:W-:Y:S02]  /*0060*/  R2UR UR8, R2 ;  /* 0x00000000020872ca */ /* 0x002fe400000e0000 */
[----:B------:R-:W-:-:S05]  /*0070*/  SHF.R.U32.HI R2, RZ, 0x7, R4 ;  /* 0x00000007ff027819 */ /* 0x000fca0000011604 */
[----:B------:R1:W2:Y:S06]  /*0080*/  SHFL.IDX PT, R3, R2, RZ, 0x1f ;  /* 0x00001fff02037589 */ /* 0x0002ac00000e0000 */
[----:B------:R-:W-:Y:S02]  /*0090*/  USHF.R.S32.HI UR4, URZ, 0x1f, UR8 ;  /* 0x0000001f3f047899 */ /* 0x000fe40008011408 */
[----:B------:R-:W-:Y:S02]  /*00a0*/  ISETP.NE.OR P0, PT, RZ, UR8, !P0 ;  /* 0x00000008ff007c0c */ /* 0x000fe4000c705670 */
[----:B------:R-:W-:-:S04]  /*00b0*/  ULEA.HI UR4, UR4, UR8, URZ, 0x2 ;  /* 0x0000000804047291 */ /* 0x000fc8000f8f103f */
[----:B------:R-:W-:-:S04]  /*00c0*/  ULOP3.LUT UR4, UR4, 0xfffffffc, URZ, 0xc0, !UPT ;  /* 0xfffffffc04047892 */ /* 0x000fc8000f8ec03f */
[----:B------:R-:W-:-:S03]  /*00d0*/  UIADD3 UR8, UR8, -UR4, URZ ;  /* 0x8000000408087290 */ /* 0x000fc6000fffe03f */
[----:B01----:R-:W-:Y:S09]  /*00e0*/  @P0 BRA `(.L_x_1) ;  /* 0x0000000000200947 */ /* 0x003ff20003800000 */
[----:B------:R-:W-:Y:S02]  /*00f0*/  ULDC.64 UR4, c[0x0][0x198] ;  /* 0x0000660000047ab9 */ /* 0x000fe40000000a00 */
[----:B------:R-:W-:Y:S02]  /*0100*/  UIADD3 UR6, UP0, UR4, 0xf0, URZ ;  /* 0x000000f004067890 */ /* 0x000fe4000ff1e03f */
[----:B------:R-:W-:Y:S02]  /*0110*/  UIADD3 UR4, UP1, UR4, 0x1f0, URZ ;  /* 0x000001f004047890 */ /* 0x000fe4000ff3e03f */
[----:B------:R-:W-:Y:S02]  /*0120*/  UIADD3.X UR7, URZ, UR5, URZ, UP0, !UPT ;  /* 0x000000053f077290 */ /* 0x000fe400087fe43f */
[----:B------:R-:W-:-:S07]  /*0130*/  UIADD3.X UR5, URZ, UR5, URZ, UP1, !UPT ;  /* 0x000000053f057290 */ /* 0x000fce0008ffe43f */
[----:B------:R0:W-:Y:S02]  /*0140*/  UTMACCTL.PF [UR6] ;  /* 0x00000000060079b9 */ /* 0x0001e40008040000 */
[----:B------:R0:W-:Y:S02]  /*0150*/  UTMACCTL.PF [UR4] ;  /* 0x00000000040079b9 */ /* 0x0001e40008040000 */
[----:B0-----:R-:W-:Y:S01]  /*0160*/  NOP ;  /* 0x0000000000007918 */ /* 0x001fe20000000000 */
.L_x_1:
[----:B------:R-:W-:Y:S05]  /*0170*/  BSYNC B0 ;  /* 0x0000000000007941 */ /* 0x000fea0003800000 */
.L_x_0:
[----:B------:R-:W0:Y:S01]  /*0180*/  SHFL.IDX PT, R5, R0, RZ, 0x1f ;  /* 0x00001fff00057589 */ /* 0x000e2200000e0000 */
[----:B--2---:R-:W-:Y:S01]  /*0190*/  R2UR UR15, R3 ;  /* 0x00000000030f72ca */ /* 0x004fe200000e0000 */
[----:B------:R-:W-:-:S04]  /*01a0*/  UISETP.NE.AND UP0, UPT, UR8, 0x3, UPT ;  /* 0x000000030800788c */ /* 0x000fc8000bf05270 */
[----:B------:R-:W-:-:S08]  /*01b0*/  UISETP.EQ.OR UP0, UPT, UR8, URZ, !UP0 ;  /* 0x0000003f0800728c */ /* 0x000fd0000c702670 */
[----:B------:R-:W-:Y:S02]  /*01c0*/  UIADD3 UR18, UR15, -0x1, URZ ;  /* 0xffffffff0f127890 */ /* 0x000fe4000fffe03f */
[----:B------:R-:W-:Y:S02]  /*01d0*/  UISETP.EQ.AND UP0, UPT, UR15, URZ, UP0 ;  /* 0x0000003f0f00728c */ /* 0x000fe40008702270 */
[----:B------:R-:W-:Y:S02]  /*01e0*/  UISETP.GE.U32.AND UP1, UPT, UR18, 0x2, UPT ;  /* 0x000000021200788c */ /* 0x000fe4000bf26070 */
[----:B------:R-:W-:Y:S01]  /*01f0*/  USEL UR42, URZ, 0x1, !UP0 ;  /* 0x000000013f2a7887 */ /* 0x000fe2000c000000 */
[----:B0-----:R-:W-:-:S03]  /*0200*/  ISETP.NE.AND P0, PT, R5, RZ, PT ;  /* 0x000000ff0500720c */ /* 0x001fc60003f05270 */
[----:B------:R-:W-:-:S10]  /*0210*/  USEL UR42, UR42, 0x2, UP1 ;  /* 0x000000022a2a7887 */ /* 0x000fd40008800000 */
[----:B------:R-:W-:Y:S05]  /*0220*/  @P0 BRA `(.L_x_2) ;  /* 0x0000000000480947 */ /* 0x000fea0003800000 */
[----:B------:R-:W0:Y:S01]  /*0230*/  S2UR UR9, SR_CgaCtaId ;  /* 0x00000000000979c3 */ /* 0x000e220000008800 */
[----:B------:R-:W-:Y:S01]  /*0240*/  UMOV UR4, 0x400 ;  /* 0x0000040000047882 */ /* 0x000fe20000000000 */
[----:B------:R-:W-:Y:S01]  /*0250*/  UMOV UR5, 0x1 ;  /* 0x0000000100057882 */ /* 0x000fe20000000000 */
[----:B------:R-:W-:Y:S01]  /*0260*/  UMOV UR6, 0x80 ;  /* 0x0000008000067882 */ /* 0x000fe20000000000 */
[----:B------:R-:W-:Y:S01]  /*0270*/  ELECT P0, URZ, PT ;  /* 0x00000000003f782f */ /* 0x000fe20003800000 */
[----:B------:R-:W-:-:S04]  /*0280*/  UIADD3 UR6, -UR6, 0x100000, URZ ;  /* 0x0010000006067890 */ /* 0x000fc8000fffe13f */
[----:B------:R-:W-:Y:S02]  /*0290*/  USHF.L.U32 UR7, UR6, 0xb, URZ ;  /* 0x0000000b06077899 */ /* 0x000fe4000800063f */
[----:B------:R-:W-:Y:S02]  /*02a0*/  USHF.L.U32 UR6, UR6, 0x1, URZ ;  /* 0x0000000106067899 */ /* 0x000fe4000800063f */
[----:B0-----:R-:W-:Y:S02]  /*02b0*/  ULEA UR9, UR9, UR4, 0x18 ;  /* 0x0000000409097291 */ /* 0x001fe4000f8ec03f */
[----:B------:R-:W-:-:S04]  /*02c0*/  UIADD3 UR4, -UR5, 0x100000, URZ ;  /* 0x0010000005047890 */ /* 0x000fc8000fffe13f */
[----:B------:R-:W-:Y:S02]  /*02d0*/  USHF.L.U32 UR5, UR4, 0xb, URZ ;  /* 0x0000000b04057899 */ /* 0x000fe4000800063f */
[----:B------:R-:W-:Y:S01]  /*02e0*/  USHF.L.U32 UR4, UR4, 0x1, URZ ;  /* 0x0000000104047899 */ /* 0x000fe2000800063f */
[----:B------:R-:W0:Y:S11]  /*02f0*/  FENCE.VIEW.ASYNC.S ;  /* 0x00000000000073c6 */ /* 0x000e360000000000 */
[----:B0-----:R0:W1:Y:S01]  /*0300*/  SYNCS.EXCH.64 URZ, [UR9], UR4 ;  /* 0x00000004093f75b2 */ /* 0x0010620008000100 */
[----:B------:R0:W2:Y:S01]  /*0310*/  SYNCS.EXCH.64 URZ, [UR9+0x10], UR6 ;  /* 0x00001006093f75b2 */ /* 0x0000a20008000100 */
[----:B------:R0:W3:Y:S01]  /*0320*/  SYNCS.EXCH.64 URZ, [UR9+0x8], UR4 ;  /* 0x00000804093f75b2 */ /* 0x0000e20008000100 */
[----:B------:R0:W4:Y:S01]  /*0330*/  SYNCS.EXCH.64 URZ, [UR9+0x18], UR6 ;  /* 0x00001806093f75b2 */ /* 0x0001220008000100 */
[----:B------:R-:W-:Y:S01]  /*0340*/  NOP ;  /* 0x0000000000007918 */ /* 0x000fe20000000000 */
.L_x_2:
[----:B------:R-:W5:Y:S01]  /*0350*/  SHFL.IDX PT, R5, R0, RZ, 0x1f ;  /* 0x00001fff00057589 */ /* 0x000f6200000e0000 */
[----:B------:R-:W-:Y:S01]  /*0360*/  ELECT P0, URZ, PT ;  /* 0x00000000003f782f */ /* 0x000fe20003800000 */
[----:B------:R-:W-:Y:S01]  /*0370*/  NOP ;  /* 0x0000000000007918 */ /* 0x000fe20000000000 */
[----:B------:R-:W-:Y:S01]  /*0380*/  ELECT P1, URZ, PT ;  /* 0x00000000003f782f */ /* 0x000fe20003820000 */
[----:B------:R-:W1:Y:S01]  /*0390*/  SHFL.IDX PT, R3, R0, RZ, 0x1f ;  /* 0x00001fff00037589 */ /* 0x000e6200000e0000 */
[----:B0-----:R-:W-:Y:S01]  /*03a0*/  UMOV UR4, 0x20 ;  /* 0x0000002000047882 */ /* 0x001fe20000000000 */
[----:B------:R-:W-:Y:S01]  /*03b0*/  UMOV UR12, 0x80 ;  /* 0x00000080000c7882 */ /* 0x000fe20000000000 */
[----:B------:R-:W-:Y:S01]  /*03c0*/  NOP ;  /* 0x0000000000007918 */ /* 0x000fe20000000000 */
[----:B------:R0:W0:Y:S01]  /*03d0*/  SHFL.IDX PT, R0, R2, RZ, 0x1f ;  /* 0x00001fff02007589 */ /* 0x00002200000e0000 */
[----:B------:R-:W-:Y:S01]  /*03e0*/  ULDC.64 UR50, c[0x0][0x208] ;  /* 0x0000820000327ab9 */ /* 0x000fe20000000a00 */
[----:B-----5:R-:W-:-:S02]  /*03f0*/  ISETP.NE.OR P0, PT, R5, RZ, !P0 ;  /* 0x000000ff0500720c */ /* 0x020fc40004705670 */
[----:B-1----:R-:W-:Y:S02]  /*0400*/  ISETP.NE.OR P1, PT, R3, RZ, !P1 ;  /* 0x000000ff0300720c */ /* 0x002fe40004f25670 */
[----:B------:R-:W-:-:S04]  /*0410*/  SHF.R.S32.HI R3, RZ, 0x1f, R4 ;  /* 0x0000001fff037819 */ /* 0x000fc80000011404 */
[----:B------:R-:W-:-:S05]  /*0420*/  LEA.HI R3, R3, R4, RZ, 0x7 ;  /* 0x0000000403037211 */ /* 0x000fca00078f38ff */
[----:B------:R-:W-:Y:S01]  /*0430*/  VOTEU.ALL UP0, P0 ;  /* 0x00000000003f7886 */ /* 0x000fe20000000000 */
[----:B------:R-:W-:Y:S01]  /*0440*/  LOP3.LUT R3, R3, 0xffffff80, RZ, 0xc0, !PT ;  /* 0xffffff8003037812 */ /* 0x000fe200078ec0ff */
[----:B------:R-:W-:-:S03]  /*0450*/  VOTEU.ALL UP1, P1 ;  /* 0x00000000003f7886 */ /* 0x000fc60000820000 */
[----:B------:R-:W1:Y:S01]  /*0460*/  @!UP0 S2UR UR7, SR_CgaCtaId ;  /* 0x00000000000789c3 */ /* 0x000e620000008800 */
[----:B------:R-:W-:Y:S01]  /*0470*/  @!UP0 UMOV UR6, 0x400 ;  /* 0x0000040000068882 */ /* 0x000fe20000000000 */
[----:B------:R-:W-:-:S04]  /*0480*/  @!UP0 UIADD3 UR4, -UR4, 0x100000, URZ ;  /* 0x0010000004048890 */ /* 0x000fc8000fffe13f */
[----:B------:R-:W-:Y:S02]  /*0490*/  @!UP0 USHF.L.U32 UR5, UR4, 0xb, URZ ;  /* 0x0000000b04058899 */ /* 0x000fe4000800063f */
[----:B------:R-:W-:Y:S01]  /*04a0*/  @!UP0 USHF.L.U32 UR4, UR4, 0x1, URZ ;  /* 0x0000000104048899 */ /* 0x000fe2000800063f */
[----:B------:R-:W-:Y:S01]  /*04b0*/  IMAD.IADD R3, R4, 0x1, -R3 ;  /* 0x0000000104037824 */ /* 0x000fe200078e0a03 */
[----:B------:R-:W-:Y:S01]  /*04c0*/  @!UP1 UMOV UR10, 0x400 ;  /* 0x00000400000a9882 */ /* 0x000fe20000000000 */
[----:B------:R-:W-:Y:S01]  /*04d0*/  VOTEU.ALL UP2, P1 ;  /* 0x00000000003f7886 */ /* 0x000fe20000840000 */
[----:B------:R-:W-:Y:S01]  /*04e0*/  VOTEU.ALL UP3, P1 ;  /* 0x00000000003f7886 */ /* 0x000fe20000860000 */
[----:B------:R-:W-:Y:S01]  /*04f0*/  VOTEU.ALL UP4, P1 ;  /* 0x00000000003f7886 */ /* 0x000fe20000880000 */
[----:B------:R-:W5:Y:S01]  /*0500*/  @!UP1 S2UR UR11, SR_CgaCtaId ;  /* 0x00000000000b99c3 */ /* 0x000f620000008800 */
[----:B------:R-:W-:Y:S01]  /*0510*/  VOTEU.ALL UP5, P1 ;  /* 0x00000000003f7886 */ /* 0x000fe200008a0000 */
[----:B------:R-:W-:Y:S01]  /*0520*/  ISETP.NE.AND P1, PT, RZ, UR15, PT ;  /* 0x0000000fff007c0c */ /* 0x000fe2000bf25270 */
[----:B-1----:R-:W-:-:S02]  /*0530*/  @!UP0 ULEA UR9, UR7, UR6, 0x18 ;  /* 0x0000000607098291 */ /* 0x002fc4000f8ec03f */
[----:B------:R-:W-:-:S04]  /*0540*/  @!UP1 UIADD3 UR6, -UR12, 0x100000, URZ ;  /* 0x001000000c069890 */ /* 0x000fc8000fffe13f */
[----:B------:R-:W-:Y:S02]  /*0550*/  @!UP1 USHF.L.U32 UR7, UR6, 0xb, URZ ;  /* 0x0000000b06079899 */ /* 0x000fe4000800063f */
[----:B------:R-:W-:Y:S01]  /*0560*/  @!UP1 USHF.L.U32 UR6, UR6, 0x1, URZ ;  /* 0x0000000106069899 */ /* 0x000fe2000800063f */
[----:B------:R-:W-:Y:S01]  /*0570*/  VOTEU.ALL UP0, P0 ;  /* 0x00000000003f7886 */ /* 0x000fe20000000000 */
[----:B-----5:R-:W-:Y:S01]  /*0580*/  @!UP1 ULEA UR10, UR11, UR10, 0x18 ;  /* 0x0000000a0b0a9291 */ /* 0x020fe2000f8ec03f */
[----:B------:R-:W-:Y:S01]  /*0590*/  VOTEU.ALL UP1, P0 ;  /* 0x00000000003f7886 */ /* 0x000fe20000020000 */
[----:B------:R-:W1:Y:S02]  /*05a0*/  FENCE.VIEW.ASYNC.S ;  /* 0x00000000000073c6 */ /* 0x000e640000000000 */
[----:B-1----:R-:W2:Y:S02]  /*05b0*/  @!UP0 SYNCS.EXCH.64 URZ, [UR9+0x50], UR4 ;  /* 0x00005004093f85b2 */ /* 0x002ea40008000100 */
[----:B------:R1:W2:Y:S01]  /*05c0*/  @!UP1 SYNCS.EXCH.64 URZ, [UR9+0x58], UR4 ;  /* 0x00005804093f95b2 */ /* 0x0002a20008000100 */
[----:B------:R-:W-:Y:S01]  /*05d0*/  NOP ;  /* 0x0000000000007918 */ /* 0x000fe20000000000 */
[----:B-1----:R-:W-:-:S02]  /*05e0*/  ULDC.64 UR4, c[0x0][0x598] ;  /* 0x0001660000047ab9 */ /* 0x002fc40000000a00 */
[----:B------:R-:W-:Y:S02]  /*05f0*/  ISETP.NE.U32.AND P0, PT, RZ, UR4, PT ;  /* 0x00000004ff007c0c */ /* 0x000fe4000bf05070 */
[----:B------:R1:W2:Y:S02]  /*0600*/  @!UP2 SYNCS.EXCH.64 URZ, [UR10+0x30], UR6 ;  /* 0x000030060a3fa5b2 */ /* 0x0002a40008000100 */
[----:B------:R-:W-:Y:S01]  /*0610*/  ISETP.NE.AND.EX P0, PT, RZ, UR5, PT, P0 ;  /* 0x00000005ff007c0c */ /* 0x000fe2000bf05300 */
[----:B------:R1:W2:Y:S01]  /*0620*/  @!UP3 SYNCS.EXCH.64 URZ, [UR10+0x38], UR6 ;  /* 0x000038060a3fb5b2 */ /* 0x0002a20008000100 */
[----:B------:R1:W2:Y:S01]  /*0630*/  @!UP4 SYNCS.EXCH.64 URZ, [UR10+0x40], UR6 ;  /* 0x000040060a3fc5b2 */ /* 0x0002a20008000100 */
[----:B------:R1:W2:Y:S01]  /*0640*/  @!UP5 SYNCS.EXCH.64 URZ, [UR10+0x48], UR6 ;  /* 0x000048060a3fd5b2 */ /* 0x0002a20008000100 */
[----:B------:R-:W-:Y:S01]  /*0650*/  NOP ;  /* 0x0000000000007918 */ /* 0x000fe20000000000 */
[----:B--234-:R-:W-:Y:S08]  /*0660*/  BAR.SYNC.DEFER_BLOCKING 0x0 ;  /* 0x0000000000007b1d */ /* 0x01cff00000010000 */
[----:B01----:R-:W-:Y:S05]  /*0670*/  @!P0 BRA `(.L_x_3) ;  /* 0x00000000001c8947 */ /* 0x003fea0003800000 */
[----:B------:R-:W0:Y:S02]  /*0680*/  LDC.64 R6, c[0x0][0x598] ;  /* 0x00016600ff067b82 */ /* 0x000e240000000a00 */
[----:B0-----:R-:W2:Y:S02]  /*0690*/  LDG.E.64 R6, desc[UR50][R6.64] ;  /* 0x0000003206067981 */ /* 0x001ea4000c1e1b00 */
[----:B--2---:R-:W-:-:S04]  /*06a0*/  ISETP.NE.U32.AND P0, PT, R6, RZ, PT ;  /* 0x000000ff0600720c */ /* 0x004fc80003f05070 */
[----:B------:R-:W-:-:S13]  /*06b0*/  ISETP.NE.AND.EX P0, PT, R7, RZ, PT, P0 ;  /* 0x000000ff0700720c */ /* 0x000fda0003f05300 */
[----:B------:R-:W-:Y:S05]  /*06c0*/  @!P0 BRA `(.L_x_3) ;  /* 0x0000000000088947 */ /* 0x000fea0003800000 */
[----:B------:R1:W5:Y:S01]  /*06d0*/  LD.E R23, desc[UR50][R6.64] ;  /* 0x0000003206177980 */ /* 0x000362000c101900 */
[----:B------:R-:W-:Y:S05]  /*06e0*/  BRA `(.L_x_4) ;  /* 0x0000000000247947 */ /* 0x000fea0003800000 */
.L_x_3:
[----:B------:R-:W-:Y:S02]  /*06f0*/  ULDC.64 UR4, c[0x0][0x588] ;  /* 0x0001620000047ab9 */ /* 0x000fe40000000a00 */
[----:B------:R-:W-:-:S04]  /*0700*/  ISETP.NE.U32.AND P0, PT, RZ, UR4, PT ;  /* 0x00000004ff007c0c */ /* 0x000fc8000bf05070 */
[----:B------:R-:W-:-:S13]  /*0710*/  ISETP.NE.AND.EX P0, PT, RZ, UR5, PT, P0 ;  /* 0x00000005ff007c0c */ /* 0x000fda000bf05300 */
[----:B------:R-:W-:Y:S05]  /*0720*/  @!P0 BRA `(.L_x_5) ;  /* 0x00000000000c8947 */ /* 0x000fea0003800000 */
[----:B------:R-:W0:Y:S02]  /*0730*/  LDC.64 R6, c[0x0][0x588] ;  /* 0x00016200ff067b82 */ /* 0x000e240000000a00 */
[----:B0-----:R0:W5:Y:S01]  /*0740*/  LDG.E R23, desc[UR50][R6.64] ;  /* 0x0000003206177981 */ /* 0x001162000c1e1900 */
[----:B------:R-:W-:Y:S05]  /*0750*/  BRA `(.L_x_4) ;  /* 0x0000000000087947 */ /* 0x000fea0003800000 */
.L_x_5:
[----:B------:R-:W-:Y:S02]  /*0760*/  ULDC UR4, c[0x0][0x580] ;  /* 0x0001600000047ab9 */ /* 0x000fe40000000800 */
[----:B------:R-:W-:-:S07]  /*0770*/  IMAD.U32 R23, RZ, RZ, UR4 ;  /* 0x00000004ff177e24 */ /* 0x000fce000f8e00ff */
.L_x_4:
[----:B------:R-:W-:Y:S02]  /*0780*/  ULDC.64 UR4, c[0x0][0x5a0] ;  /* 0x0001680000047ab9 */ /* 0x000fe40000000a00 */
[----:B------:R-:W-:-:S04]  /*0790*/  ISETP.NE.U32.AND P0, PT, RZ, UR4, PT ;  /* 0x00000004ff007c0c */ /* 0x000fc8000bf05070 */
[----:B------:R-:W-:-:S13]  /*07a0*/  ISETP.NE.AND.EX P0, PT, RZ, UR5, PT, P0 ;  /* 0x00000005ff007c0c */ /* 0x000fda000bf05300 */
[----:B------:R-:W-:Y:S05]  /*07b0*/  @!P0 BRA `(.L_x_6) ;  /* 0x00000000001c8947 */ /* 0x000fea0003800000 */
[----:B01----:R-:W0:Y:S02]  /*07c0*/  LDC.64 R6, c[0x0][0x5a0] ;  /* 0x00016800ff067b82 */ /* 0x003e240000000a00 */
[----:B0-----:R-:W2:Y:S02]  /*07d0*/  LDG.E.64 R6, desc[UR50][R6.64] ;  /* 0x0000003206067981 */ /* 0x001ea4000c1e1b00 */
[----:B--2---:R-:W-:-:S04]  /*07e0*/  ISETP.NE.U32.AND P0, PT, R6, RZ, PT ;  /* 0x000000ff0600720c */ /* 0x004fc80003f05070 */
[----:B------:R-:W-:-:S13]  /*07f0*/  ISETP.NE.AND.EX P0, PT, R7, RZ, PT, P0 ;  /* 0x000000ff0700720c */ /* 0x000fda0003f05300 */
[----:B------:R-:W-:Y:S05]  /*0800*/  @!P0 BRA `(.L_x_6) ;  /* 0x0000000000088947 */ /* 0x000fea0003800000 */
[----:B------:R3:W5:Y:S01]  /*0810*/  LD.E R22, desc[UR50][R6.64] ;  /* 0x0000003206167980 */ /* 0x000762000c101900 */
[----:B------:R-:W-:Y:S05]  /*0820*/  BRA `(.L_x_7) ;  /* 0x0000000000247947 */ /* 0x000fea0003800000 */
.L_x_6:
[----:B------:R-:W-:Y:S02]  /*0830*/  ULDC.64 UR4, c[0x0][0x590] ;  /* 0x0001640000047ab9 */ /* 0x000fe40000000a00 */
[----:B------:R-:W-:-:S04]  /*0840*/  ISETP.NE.U32.AND P0, PT, RZ, UR4, PT ;  /* 0x00000004ff007c0c */ /* 0x000fc8000bf05070 */
[----:B------:R-:W-:-:S13]  /*0850*/  ISETP.NE.AND.EX P0, PT, RZ, UR5, PT, P0 ;  /* 0x00000005ff007c0c */ /* 0x000fda000bf05300 */
[----:B------:R-:W-:Y:S05]  /*0860*/  @!P0 BRA `(.L_x_8) ;  /* 0x00000000000c8947 */ /* 0x000fea0003800000 */
[----:B01----:R-:W0:Y:S02]  /*0870*/  LDC.64 R6, c[0x0][0x590] ;  /* 0x00016400ff067b82 */ /* 0x003e240000000a00 */
[----:B0-----:R2:W5:Y:S01]  /*0880*/  LDG.E R22, desc[UR50][R6.64] ;  /* 0x0000003206167981 */ /* 0x001562000c1e1900 */
[----:B------:R-:W-:Y:S05]  /*0890*/  BRA `(.L_x_7) ;  /* 0x0000000000087947 */ /* 0x000fea0003800000 */
.L_x_8:
[----:B------:R-:W-:Y:S02]  /*08a0*/  ULDC UR4, c[0x0][0x584] ;  /* 0x0001610000047ab9 */ /* 0x000fe40000000800 */
[----:B------:R-:W-:-:S07]  /*08b0*/  IMAD.U32 R22, RZ, RZ, UR4 ;  /* 0x00000004ff167e24 */ /* 0x000fce000f8e00ff */
.L_x_7:
[----:B------:R-:W4:Y:S01]  /*08c0*/  S2UR UR10, SR_CTAID.Y ;  /* 0x00000000000a79c3 */ /* 0x000f220000002600 */
[----:B------:R-:W-:Y:S01]  /*08d0*/  ULDC UR5, c[0x0][0x65c] ;  /* 0x0001970000057ab9 */ /* 0x000fe20000000800 */
[----:B------:R-:W-:Y:S01]  /*08e0*/  UISETP.NE.AND UP0, UPT, UR15, 0x2, UPT ;  /* 0x000000020f00788c */ /* 0x000fe2000bf05270 */
[----:B------:R-:W-:Y:S01]  /*08f0*/  PRMT R5, RZ, 0x7610, R5 ;  /* 0x00007610ff057816 */ /* 0x000fe20000000005 */
[----:B------:R-:W-:Y:S01]  /*0900*/  UISETP.NE.AND UP2, UPT, UR5, 0x1, UPT ;  /* 0x000000010500788c */ /* 0x000fe2000bf45270 */
[----:B------:R-:W-:Y:S02]  /*0910*/  IMAD.MOV.U32 R18, RZ, RZ, -0x1 ;  /* 0xffffffffff127424 */ /* 0x000fe400078e00ff */
[----:B------:R-:W-:Y:S01]  /*0920*/  IMAD.MOV.U32 R19, RZ, RZ, -0x1 ;  /* 0xffffffffff137424 */ /* 0x000fe200078e00ff */
[----:B------:R-:W4:Y:S01]  /*0930*/  S2UR UR4, SR_CTAID.X ;  /* 0x00000000000479c3 */ /* 0x000f220000002500 */
[----:B------:R-:W-:-:S06]  /*0940*/  UP2UR UR40, UPR, URZ, 0x4 ;  /* 0x000000043f287883 */ /* 0x000fcc0008000000 */
[----:B------:R-:W-:Y:S01]  /*0950*/  @UP2 ULDC UR12, c[0x0][0x10] ;  /* 0x00000400000c2ab9 */ /* 0x000fe20000000800 */
[----:B------:R-:W-:Y:S01]  /*0960*/  @UP2 UMOV UR7, URZ ;  /* 0x0000003f00072c82 */ /* 0x000fe20008000000 */
[----:B------:R-:W-:Y:S01]  /*0970*/  @UP2 UMOV UR5, URZ ;  /* 0x0000003f00052c82 */ /* 0x000fe20008000000 */
[----:B0123--:R-:W0:Y:S01]  /*0980*/  LDC.64 R6, c[0x0][0x650] ;  /* 0x00019400ff067b82 */ /* 0x00fe220000000a00 */
[----:B----4-:R-:W-:Y:S02]  /*0990*/  @UP2 UMOV UR9, UR10 ;  /* 0x0000000a00092c82 */ /* 0x010fe40008000000 */
[----:B------:R-:W-:Y:S01]  /*09a0*/  @UP2 UMOV UR6, UR9 ;  /* 0x0000000900062c82 */ /* 0x000fe20008000000 */
[----:B------:R-:W-:Y:S01]  /*09b0*/  @!UP2 UMOV UR9, UR10 ;  /* 0x0000000a0009ac82 */ /* 0x000fe20008000000 */
[----:B------:R-:W-:-:S03]  /*09c0*/  @UP2 UIMAD.WIDE.U32 UR12, UR4, UR12, UR6 ;  /* 0x0000000c040c22a5 */ /* 0x000fc6000f8e0006 */
[----:B------:R-:W-:Y:S01]  /*09d0*/  @!UP2 ULDC UR6, c[0x0][0xc] ;  /* 0x000003000006aab9 */ /* 0x000fe20000000800 */
[----:B------:R-:W-:Y:S01]  /*09e0*/  @UP2 UIADD3 UR14, UR13, UR5, URZ ;  /* 0x000000050d0e2290 */ /* 0x000fe2000fffe03f */
[----:B------:R-:W-:Y:S02]  /*09f0*/  ULDC UR10, c[0x0][0xc] ;  /* 0x00000300000a7ab9 */ /* 0x000fe40000000800 */
[----:B------:R-:W-:Y:S01]  /*0a00*/  UMOV UR5, URZ ;  /* 0x0000003f00057c82 */ /* 0x000fe20008000000 */
[----:B------:R-:W-:Y:S01]  /*0a10*/  ULDC UR11, c[0x0][0x10] ;  /* 0x00000400000b7ab9 */ /* 0x000fe20000000800 */
[----:B------:R-:W-:Y:S02]  /*0a20*/  @!UP2 UIMAD.WIDE.U32 UR6, UR6, UR9, UR4 ;  /* 0x000000090606a2a5 */ /* 0x000fe4000f8e0004 */
[----:B------:R-:W-:Y:S01]  /*0a30*/  UIMAD.WIDE.U32 UR10, UR10, UR11, URZ ;  /* 0x0000000b0a0a72a5 */ /* 0x000fe2000f8e003f */
[----:B------:R-:W-:-:S03]  /*0a40*/  ULDC UR13, c[0x0][0x14] ;  /* 0x00000500000d7ab9 */ /* 0x000fc60000000800 */
[----:B------:R-:W-:Y:S02]  /*0a50*/  UIMAD.WIDE.U32 UR38, UR10, UR13, URZ ;  /* 0x0000000d0a2672a5 */ /* 0x000fe4000f8e003f */
[----:B------:R-:W-:Y:S01]  /*0a60*/  UIMAD UR41, UR11, UR13, URZ ;  /* 0x0000000d0b2972a4 */ /* 0x000fe2000f8e023f */
[----:B------:R-:W-:Y:S01]  /*0a70*/  @!UP2 UMOV UR12, UR6 ;  /* 0x00000006000cac82 */ /* 0x000fe20008000000 */
[----:B------:R-:W-:Y:S02]  /*0a80*/  @!UP2 UMOV UR14, UR7 ;  /* 0x00000007000eac82 */ /* 0x000fe40008000000 */
[----:B------:R-:W-:Y:S02]  /*0a90*/  UIADD3 UR41, UR39, UR41, URZ ;  /* 0x0000002927297290 */ /* 0x000fe4000fffe03f */
[----:B------:R-:W-:-:S04]  /*0aa0*/  UIADD3 UR6, UP1, UR12, UR38, URZ ;  /* 0x000000260c067290 */ /* 0x000fc8000ff3e03f */
[----:B------:R-:W-:Y:S02]  /*0ab0*/  UIADD3.X UR7, UR14, UR41, URZ, UP1, !UPT ;  /* 0x000000290e077290 */ /* 0x000fe40008ffe43f */
[----:B------:R-:W-:Y:S02]  /*0ac0*/  USEL UR6, UR6, UR12, !UP0 ;  /* 0x0000000c06067287 */ /* 0x000fe4000c000000 */
[----:B------:R-:W-:-:S04]  /*0ad0*/  USEL UR7, UR7, UR14, !UP0 ;  /* 0x0000000e07077287 */ /* 0x000fc8000c000000 */
[----:B0-----:R-:W-:Y:S01]  /*0ae0*/  ISETP.LE.U32.AND P0, PT, R6, UR6, PT ;  /* 0x0000000606007c0c */ /* 0x001fe2000bf03070 */
[----:B------:R-:W-:Y:S02]  /*0af0*/  IMAD.U32 R16, RZ, RZ, UR6 ;  /* 0x00000006ff107e24 */ /* 0x000fe4000f8e00ff */
[----:B------:R-:W-:Y:S02]  /*0b00*/  IMAD.U32 R2, RZ, RZ, UR7 ;  /* 0x00000007ff027e24 */ /* 0x000fe4000f8e00ff */
[----:B------:R-:W-:-:S03]  /*0b10*/  IMAD.U32 R17, RZ, RZ, UR7 ;  /* 0x00000007ff117e24 */ /* 0x000fc6000f8e00ff */
[----:B------:R-:W-:Y:S01]  /*0b20*/  ISETP.GE.U32.AND.EX P0, PT, R2, R7, PT, P0 ;  /* 0x000000070200720c */ /* 0x000fe20003f06100 */
[----:B------:R-:W-:-:S12]  /*0b30*/  IMAD.MOV.U32 R2, RZ, RZ, -0x1 ;  /* 0xffffffffff027424 */ /* 0x000fd800078e00ff */
[----:B------:R-:W-:Y:S05]  /*0b40*/  @P0 BRA `(.L_x_9) ;  /* 0x00000004008c0947 */ /* 0x000fea0003800000 */
[----:B------:R-:W-:Y:S01]  /*0b50*/  I2FP.F32.U32 R2, UR4 ;  /* 0x0000000400027c45 */ /* 0x000fe20008201000 */
[----:B------:R-:W-:Y:S01]  /*0b60*/  ULDC.64 UR16, c[0x0][0x628] ;  /* 0x00018a0000107ab9 */ /* 0x000fe20000000a00 */
[----:B------:R-:W-:Y:S01]  /*0b70*/  ULDC UR6, c[0x0][0x150] ;  /* 0x0000540000067ab9 */ /* 0x000fe20000000800 */
[----:B------:R-:W-:Y:S01]  /*0b80*/  ISETP.NE.U32.AND P0, PT, RZ, UR16, PT ;  /* 0x00000010ff007c0c */ /* 0x000fe2000bf05070 */
[----:B------:R-:W-:Y:S01]  /*0b90*/  ULDC UR15, c[0x0][0x630] ;  /* 0x00018c00000f7ab9 */ /* 0x000fe20000000800 */
[----:B------:R-:W-:Y:S01]  /*0ba0*/  FMUL R2, R2, UR6 ;  /* 0x0000000602027c20 */ /* 0x000fe20008400000 */
[----:B------:R-:W-:Y:S01]  /*0bb0*/  R2UR UR19, R16 ;  /* 0x00000000101372ca */ /* 0x000fe200000e0000 */
[----:B------:R-:W-:Y:S01]  /*0bc0*/  ULDC UR21, c[0x0][0x154] ;  /* 0x0000550000157ab9 */ /* 0x000fe20000000800 */
[----:B------:R-:W-:Y:S01]  /*0bd0*/  ISETP.NE.AND.EX P0, PT, RZ, UR17, PT, P0 ;  /* 0x00000011ff007c0c */ /* 0x000fe2000bf05300 */
[----:B------:R0:W1:Y:S01]  /*0be0*/  F2I.U32.TRUNC.NTZ R5, R2 ;  /* 0x0000000200057305 */ /* 0x000062000020f000 */
[----:B------:R-:W-:-:S02]  /*0bf0*/  R2UR UR20, R17 ;  /* 0x00000000111472ca */ /* 0x000fc400000e0000 */
[----:B------:R-:W-:Y:S02]  /*0c00*/  R2UR UR6, R16 ;  /* 0x00000000100672ca */ /* 0x000fe400000e0000 */
[----:B------:R-:W-:-:S07]  /*0c10*/  R2UR UR7, R17 ;  /* 0x00000000110772ca */ /* 0x000fce00000e0000 */
[----:B0-----:R-:W-:Y:S08]  /*0c20*/  @!P0 BRA `(.L_x_10) ;  /* 0x0000000000308947 */ /* 0x001ff00003800000 */
[----:B------:R-:W-:Y:S01]  /*0c30*/  R2UR UR6, R16 ;  /* 0x00000000100672ca */ /* 0x000fe200000e0000 */
[----:B------:R-:W-:Y:S01]  /*0c40*/  ULDC UR12, c[0x0][0x634] ;  /* 0x00018d00000c7ab9 */ /* 0x000fe20000000800 */
[----:B------:R-:W-:-:S11]  /*0c50*/  R2UR UR14, R17 ;  /* 0x00000000110e72ca */ /* 0x000fd600000e0000 */
[----:B------:R-:W-:-:S04]  /*0c60*/  UIADD3 UR12, UP1, UR6, UR12, URZ ;  /* 0x0000000c060c7290 */ /* 0x000fc8000ff3e03f */
[----:B------:R-:W-:-:S04]  /*0c70*/  UIADD3.X UR14, URZ, UR14, URZ, UP1, !UPT ;  /* 0x0000000e3f0e7290 */ /* 0x000fc80008ffe43f */
[----:B------:R-:W-:-:S04]  /*0c80*/  UIMAD.WIDE.U32 UR6, UR14, UR16, URZ ;  /* 0x000000100e0672a5 */ /* 0x000fc8000f8e003f */
[----:B------:R-:W-:Y:S02]  /*0c90*/  UIMAD.WIDE.U32 UR10, UP1, UR12, UR17, UR6 ;  /* 0x000000110c0a72a5 */ /* 0x000fe4000f820006 */
[----:B------:R-:W-:Y:S02]  /*0ca0*/  UIMAD.WIDE.U32 UR6, UR12, UR16, URZ ;  /* 0x000000100c0672a5 */ /* 0x000fe4000f8e003f */
[----:B------:R-:W-:Y:S02]  /*0cb0*/  UIADD3.X UR13, URZ, URZ, URZ, UP1, !UPT ;  /* 0x0000003f3f0d7290 */ /* 0x000fe40008ffe43f */
[----:B------:R-:W-:Y:S01]  /*0cc0*/  UIADD3 URZ, UP1, UR7, UR10, URZ ;  /* 0x0000000a073f7290 */ /* 0x000fe2000ff3e03f */
[----:B------:R-:W-:-:S03]  /*0cd0*/  UMOV UR12, UR11 ;  /* 0x0000000b000c7c82 */ /* 0x000fc60008000000 */
[----:B------:R-:W-:-:S12]  /*0ce0*/  UIMAD.WIDE.U32.X UR6, UR14, UR17, UR12, UP1 ;  /* 0x000000110e0672a5 */ /* 0x000fd800088e040c */
.L_x_10:
[----:B------:R-:W-:Y:S01]  /*0cf0*/  USHF.R.U64 UR5, UR6, UR15, UR7 ;  /* 0x0000000f06057299 */ /* 0x000fe20008001207 */
[----:B------:R-:W-:Y:S01]  /*0d00*/  I2FP.F32.U32 R2, UR9 ;  /* 0x0000000900027c45 */ /* 0x000fe20008201000 */
[----:B------:R-:W-:Y:S01]  /*0d10*/  USHF.R.U32.HI UR6, URZ, UR15, UR7 ;  /* 0x0000000f3f067299 */ /* 0x000fe20008011607 */
[----:B-1----:R-:W-:Y:S01]  /*0d20*/  R2UR UR14, R5 ;  /* 0x00000000050e72ca */ /* 0x002fe200000e0000 */
[----:B------:R-:W-:Y:S02]  /*0d30*/  UIADD3 UR17, UP1, URZ, -UR5, URZ ;  /* 0x800000053f117290 */ /* 0x000fe4000ff3e03f */
[----:B------:R-:W-:Y:S01]  /*0d40*/  FMUL R2, R2, UR21 ;  /* 0x0000001502027c20 */ /* 0x000fe20008400000 */
[----:B------:R-:W-:Y:S01]  /*0d50*/  ULDC.64 UR10, c[0x0][0x620] ;  /* 0x00018800000a7ab9 */ /* 0x000fe20000000a00 */
[----:B------:R-:W-:Y:S01]  /*0d60*/  UIADD3.X UR6, URZ, ~UR6, URZ, UP1, !UPT ;  /* 0x800000063f067290 */ /* 0x000fe20008ffe43f */
[----:B------:R-:W-:Y:S01]  /*0d70*/  UMOV UR12, UR19 ;  /* 0x00000013000c7c82 */ /* 0x000fe20008000000 */
[----:B------:R-:W-:-:S02]  /*0d80*/  UMOV UR13, UR20 ;  /* 0x00000014000d7c82 */ /* 0x000fc40008000000 */
[----:B------:R-:W-:Y:S01]  /*0d90*/  UIMAD UR6, UR6, UR10, URZ ;  /* 0x0000000a060672a4 */ /* 0x000fe2000f8e023f */
[----:B------:R-:W0:Y:S01]  /*0da0*/  F2I.U32.TRUNC.NTZ R2, R2 ;  /* 0x0000000200027305 */ /* 0x000e22000020f000 */
[----:B------:R-:W-:Y:S02]  /*0db0*/  UIMAD.WIDE.U32 UR12, UR17, UR10, UR12 ;  /* 0x0000000a110c72a5 */ /* 0x000fe4000f8e000c */
[----:B------:R-:W-:Y:S01]  /*0dc0*/  UIMAD UR17, UR17, UR11, UR6 ;  /* 0x0000000b111172a4 */ /* 0x000fe2000f8e0206 */
[----:B------:R-:W-:Y:S01]  /*0dd0*/  ULDC UR24, c[0x0][0x658] ;  /* 0x0001960000187ab9 */ /* 0x000fe20000000800 */
[----:B------:R-:W-:Y:S02]  /*0de0*/  UMOV UR22, 0xffffffff ;  /* 0xffffffff00167882 */ /* 0x000fe40000000000 */
[----:B------:R-:W-:Y:S01]  /*0df0*/  UIADD3 UR17, UR13, UR17, URZ ;  /* 0x000000110d117290 */ /* 0x000fe2000fffe03f */
[----:B------:R-:W-:Y:S01]  /*0e00*/  ULDC UR19, c[0x0][0x618] ;  /* 0x0001860000137ab9 */ /* 0x000fe20000000800 */
[----:B------:R-:W-:Y:S01]  /*0e10*/  ULDC.64 UR6, c[0x0][0x640] ;  /* 0x0001900000067ab9 */ /* 0x000fe20000000a00 */
[----:B------:R-:W-:Y:S01]  /*0e20*/  USHF.L.U32 UR13, UR22, UR24, URZ ;  /* 0x00000018160d7299 */ /* 0x000fe2000800063f */
[----:B------:R-:W-:Y:S01]  /*0e30*/  ISETP.NE.U32.AND P0, PT, RZ, UR6, PT ;  /* 0x00000006ff007c0c */ /* 0x000fe2000bf05070 */
[----:B------:R-:W-:-:S02]  /*0e40*/  USHF.R.U64 UR22, UR12, UR19, UR17 ;  /* 0x000000130c167299 */ /* 0x000fc40008001211 */
[----:B------:R-:W-:Y:S01]  /*0e50*/  USHF.R.U32.HI UR12, URZ, UR19, UR17 ;  /* 0x000000133f0c7299 */ /* 0x000fe20008011611 */
[----:B0-----:R-:W-:Y:S01]  /*0e60*/  R2UR UR16, R2 ;  /* 0x00000000021072ca */ /* 0x001fe200000e0000 */
[----:B------:R-:W-:Y:S01]  /*0e70*/  ULDC UR21, c[0x0][0x608] ;  /* 0x0001820000157ab9 */ /* 0x000fe20000000800 */
[----:B------:R-:W-:Y:S01]  /*0e80*/  ISETP.NE.AND.EX P0, PT, RZ, UR7, PT, P0 ;  /* 0x00000007ff007c0c */ /* 0x000fe2000bf05300 */
[----:B------:R-:W-:Y:S02]  /*0e90*/  USHF.R.U64 UR26, UR22, UR21, UR12 ;  /* 0x00000015161a7299 */ /* 0x000fe4000800120c */
[----:B------:R-:W-:Y:S01]  /*0ea0*/  USHF.R.U32.HI UR12, URZ, UR21, UR12 ;  /* 0x000000153f0c7299 */ /* 0x000fe2000801160c */
[----:B------:R-:W-:Y:S01]  /*0eb0*/  UMOV UR20, 0x1 ;  /* 0x0000000100147882 */ /* 0x000fe20000000000 */
[----:B------:R-:W-:Y:S02]  /*0ec0*/  UIADD3 UR14, -UR14, URZ, URZ ;  /* 0x0000003f0e0e7290 */ /* 0x000fe4000fffe13f */
[----:B------:R-:W-:-:S02]  /*0ed0*/  USHF.R.U64 UR27, UR26, UR24, UR12 ;  /* 0x000000181a1b7299 */ /* 0x000fc4000800120c */
[----:B------:R-:W-:Y:S01]  /*0ee0*/  USHF.L.U32 UR19, UR20, UR24, URZ ;  /* 0x0000001814137299 */ /* 0x000fe2000800063f */
[----:B------:R-:W-:Y:S01]  /*0ef0*/  ULDC UR15, c[0x0][0x144] ;  /* 0x00005100000f7ab9 */ /* 0x000fe20000000800 */
[----:B------:R-:W-:Y:S01]  /*0f00*/  ULDC UR10, c[0x0][0x600] ;  /* 0x00018000000a7ab9 */ /* 0x000fe20000000800 */
[----:B------:R-:W-:Y:S02]  /*0f10*/  ULOP3.LUT UR20, URZ, UR13, URZ, 0x33, !UPT ;  /* 0x0000000d3f147292 */ /* 0x000fe4000f8e333f */
[----:B------:R-:W-:Y:S02]  /*0f20*/  USHF.R.U32.HI UR13, URZ, UR24, UR12 ;  /* 0x000000183f0d7299 */ /* 0x000fe4000801160c */
[----:B------:R-:W-:Y:S02]  /*0f30*/  UIADD3 UR11, UR10, -0x1, URZ ;  /* 0xffffffff0a0b7890 */ /* 0x000fe4000fffe03f */
[----:B------:R-:W-:Y:S02]  /*0f40*/  UIADD3 UR23, -UR16, URZ, URZ ;  /* 0x0000003f10177290 */ /* 0x000fe4000fffe13f */
[----:B------:R-:W-:Y:S01]  /*0f50*/  UIMAD UR4, UR15, UR14, UR4 ;  /* 0x0000000e0f0472a4 */ /* 0x000fe2000f8e0204 */
[----:B------:R-:W-:Y:S01]  /*0f60*/  ULDC UR28, c[0x0][0x148] ;  /* 0x00005200001c7ab9 */ /* 0x000fe20000000800 */
[----:B------:R-:W-:Y:S01]  /*0f70*/  ULDC UR24, c[0x0][0x648] ;  /* 0x0001920000187ab9 */ /* 0x000fe20000000800 */
[----:B------:R-:W-:Y:S01]  /*0f80*/  ULDC UR25, c[0x0][0x638] ;  /* 0x00018e0000197ab9 */ /* 0x000fe20000000800 */
[----:B------:R-:W-:Y:S01]  /*0f90*/  UMOV UR12, UR27 ;  /* 0x0000001b000c7c82 */ /* 0x000fe20008000000 */
[----:B------:R-:W-:Y:S07]  /*0fa0*/  @!P0 BRA `(.L_x_11) ;  /* 0x0000000000308947 */ /* 0x000fee0003800000 */
[----:B------:R-:W-:Y:S02]  /*0fb0*/  ULDC UR16, c[0x0][0x64c] ;  /* 0x0001930000107ab9 */ /* 0x000fe40000000800 */
        /* <DEDUP_REMOVED lines=8> */
[----:B------:R-:W-:-:S07]  /*1040*/  UIMAD.WIDE.U32.X UR6, UR21, UR7, UR16, UP1 ;  /* 0x00000007150672a5 */ /* 0x000fce00088e0410 */
[----:B------:R-:W-:Y:S01]  /*1050*/  UMOV UR12, UR6 ;  /* 0x00000006000c7c82 */ /* 0x000fe20008000000 */
[----:B------:R-:W-:-:S05]  /*1060*/  UMOV UR13, UR7 ;  /* 0x00000007000d7c82 */ /* 0x000fca0008000000 */
.L_x_11:
[----:B------:R-:W-:Y:S01]  /*1070*/  UISETP.NE.AND UP1, UPT, UR40, URZ, UPT ;  /* 0x0000003f2800728c */ /* 0x000fe2000bf25270 */
[----:B------:R-:W-:Y:S01]  /*1080*/  IMAD.MOV.U32 R5, RZ, RZ, 0x1 ;  /* 0x00000001ff057424 */ /* 0x000fe200078e00ff */
[----:B------:R-:W-:Y:S01]  /*1090*/  USHF.R.U64 UR6, UR12, UR24, UR13 ;  /* 0x000000180c067299 */ /* 0x000fe2000800120d */
[----:B------:R-:W-:Y:S01]  /*10a0*/  IMAD.U32 R19, RZ, RZ, UR5 ;  /* 0x00000005ff137e24 */ /* 0x000fe2000f8e00ff */
[----:B------:R-:W-:Y:S02]  /*10b0*/  ULOP3.LUT UR20, UR26, UR20, URZ, 0xc0, !UPT ;  /* 0x000000141a147292 */ /* 0x000fe4000f8ec03f */
[----:B------:R-:W-:Y:S02]  /*10c0*/  UIADD3 UR7, -UR6, URZ, URZ ;  /* 0x0000003f06077290 */ /* 0x000fe4000fffe13f */
[----:B------:R-:W-:Y:S02]  /*10d0*/  UIMAD UR19, UR19, UR6, UR20 ;  /* 0x00000006131372a4 */ /* 0x000fe4000f8e0214 */
[----:B------:R-:W-:-:S02]  /*10e0*/  ULOP3.LUT UR11, UR22, UR11, URZ, 0xc0, !UPT ;  /* 0x0000000b160b7292 */ /* 0x000fc4000f8ec03f */
[----:B------:R-:W-:Y:S02]  /*10f0*/  @UP1 UIMAD UR4, UR28, UR23, UR9 ;  /* 0x000000171c0412a4 */ /* 0x000fe4000f8e0209 */
[----:B------:R-:W-:-:S03]  /*1100*/  UIMAD UR6, UR7, UR25, UR27 ;  /* 0x00000019070672a4 */ /* 0x000fc6000f8e021b */
[----:B------:R-:W-:Y:S01]  /*1110*/  ULDC UR7, c[0x0][0x610] ;  /* 0x0001840000077ab9 */ /* 0x000fe20000000800 */
[----:B------:R-:W-:Y:S02]  /*1120*/  UIMAD UR6, UR6, UR10, UR11 ;  /* 0x0000000a060672a4 */ /* 0x000fe4000f8e020b */
[----:B------:R-:W-:-:S04]  /*1130*/  UIMAD UR4, UR19, UR7, UR4 ;  /* 0x00000007130472a4 */ /* 0x000fc8000f8e0204 */
[----:B------:R-:W-:Y:S02]  /*1140*/  USEL UR7, UR6, UR4, !UP1 ;  /* 0x0000000406077287 */ /* 0x000fe4000c800000 */
[----:B------:R-:W-:-:S04]  /*1150*/  USEL UR4, UR4, UR6, !UP1 ;  /* 0x0000000604047287 */ /* 0x000fc8000c800000 */
[----:B------:R-:W-:Y:S02]  /*1160*/  IMAD.U32 R2, RZ, RZ, UR7 ;  /* 0x00000007ff027e24 */ /* 0x000fe4000f8e00ff */
[----:B------:R-:W-:-:S07]  /*1170*/  IMAD.U32 R18, RZ, RZ, UR4 ;  /* 0x00000004ff127e24 */ /* 0x000fce000f8e00ff */
.L_x_9:
[----:B------:R-:W-:Y:S02]  /*1180*/  ULDC UR4, c[0x0][0x28c] ;  /* 0x0000a30000047ab9 */ /* 0x000fe40000000800 */
[----:B------:R-:W-:-:S04]  /*1190*/  UIADD3 UR4, UR4, 0x7f, URZ ;  /* 0x0000007f04047890 */ /* 0x000fc8000fffe03f */
[----:B------:R-:W-:-:S04]  /*11a0*/  USHF.R.S32.HI UR5, URZ, 0x1f, UR4 ;  /* 0x0000001f3f057899 */ /* 0x000fc80008011404 */
[----:B------:R-:W-:-:S04]  /*11b0*/  ULEA.HI UR5, UR5, UR4, URZ, 0x7 ;  /* 0x0000000405057291 */ /* 0x000fc8000f8f383f */
[----:B------:R-:W-:Y:S01]  /*11c0*/  USHF.R.S32.HI UR37, URZ, 0x7, UR5 ;  /* 0x000000073f257899 */ /* 0x000fe20008011405 */
[----:B------:R-:W-:Y:S11]  /*11d0*/  @!P1 BRA `(.L_x_12) ;  /* 0x0000009400d49947 */ /* 0x000ff60003800000 */
[----:B------:R-:W-:-:S06]  /*11e0*/  UISETP.GT.U32.AND UP1, UPT, UR18, 0x1, UPT ;  /* 0x000000011200788c */ /* 0x000fcc000bf24070 */
[----:B------:R-:W-:-:S13]  /*11f0*/  PLOP3.LUT P0, PT, PT, PT, UP1, 0x80, 0x0 ;  /* 0x000000000000781c */ /* 0x000fda0003f0f018 */
[----:B------:R-:W-:Y:S05]  /*1200*/  @P0 EXIT ;  /* 0x000000000000094d */ /* 0x000fea0003800000 */
.L_x_13:
[----:B------:R-:W-:-:S08]  /*1210*/  NOP ;  /* 0x0000000000007918 */ /* 0x000fd00000000000 */
[----:B------:R-:W0:Y:S02]  /*1220*/  USETMAXREG.TRY_ALLOC.CTAPOOL UP1, 0xe8 ;  /* 0x000000e8000079c8 */ /* 0x000e240008020600 */
[----:B0-----:R-:W-:-:S13]  /*1230*/  PLOP3.LUT P0, PT, PT, PT, UP1, 0x80, 0x0 ;  /* 0x000000000000781c */ /* 0x001fda0003f0f018 */
[----:B------:R-:W-:Y:S05]  /*1240*/  @!P0 BRA `(.L_x_13) ;  /* 0xfffffffc00f08947 */ /* 0x000fea000383ffff */
[----:B------:R-:W-:-:S13]  /*1250*/  LOP3.LUT P0, RZ, R5, 0xff, RZ, 0xc0, !PT ;  /* 0x000000ff05ff7812 */ /* 0x000fda000780c0ff */
[----:B------:R-:W-:Y:S05]  /*1260*/  @!P0 EXIT ;  /* 0x000000000000894d */ /* 0x000fea0003800000 */
[----:B------:R-:W0:Y:S01]  /*1270*/  S2UR UR5, SR_CgaCtaId ;  /* 0x00000000000579c3 */ /* 0x000e220000008800 */
[----:B------:R-:W-:Y:S01]  /*1280*/  VIADD R6, R0, 0xffffffff ;  /* 0xffffffff00067836 */ /* 0x000fe20000000000 */
[----:B------:R-:W-:Y:S01]  /*1290*/  SHF.R.S32.HI R4, RZ, 0x1f, R3 ;  /* 0x0000001fff047819 */ /* 0x000fe20000011403 */
[----:B------:R-:W-:Y:S01]  /*12a0*/  UMOV UR43, 0x400 ;  /* 0x00000400002b7882 */ /* 0x000fe20000000000 */
[----:B------:R-:W-:Y:S02]  /*12b0*/  USHF.R.U32.HI UR4, URZ, 0x1, UR37 ;  /* 0x000000013f047899 */ /* 0x000fe40008011625 */
[----:B------:R-:W-:Y:S01]  /*12c0*/  R2UR UR45, R6 ;  /* 0x00000000062d72ca */ /* 0x000fe200000e0000 */
[----:B------:R-:W-:Y:S01]  /*12d0*/  ULOP3.LUT UR44, UR37, 0x1, URZ, 0xc0, !UPT ;  /* 0x00000001252c7892 */ /* 0x000fe2000f8ec03f */
[CC--:B------:R-:W-:Y:S01]  /*12e0*/  LEA.HI R0, R4.reuse, R3.reuse, RZ, 0x2 ;  /* 0x0000000304007211 */ /* 0x0c0fe200078f10ff */
[----:B------:R-:W-:Y:S01]  /*12f0*/  UISETP.LT.AND UP1, UPT, UR37, 0x1, UPT ;  /* 0x000000012500788c */ /* 0x000fe2000bf21270 */
[----:B------:R-:W-:Y:S01]  /*1300*/  LEA.HI R4, R4, R3, RZ, 0x5 ;  /* 0x0000000304047211 */ /* 0x000fe200078f28ff */
[----:B------:R-:W-:Y:S01]  /*1310*/  ULOP3.LUT UR4, UR4, 0x1, URZ, 0xc0, !UPT ;  /* 0x0000000104047892 */ /* 0x000fe2000f8ec03f */
[--C-:B------:R-:W-:Y:S01]  /*1320*/  SHF.R.S32.HI R152, RZ, 0x2, R0.reuse ;  /* 0x00000002ff987819 */ /* 0x100fe20000011400 */
[----:B------:R-:W-:Y:S01]  /*1330*/  ULDC UR6, c[0x0][0x284] ;  /* 0x0000a10000067ab9 */ /* 0x000fe20000000800 */
[----:B------:R-:W-:Y:S01]  /*1340*/  SHF.R.S32.HI R5, RZ, 0x1f, R0 ;  /* 0x0000001fff057819 */ /* 0x000fe20000011400 */
[----:B------:R-:W-:Y:S01]  /*1350*/  USEL UR44, UR44, URZ, !UP0 ;  /* 0x0000003f2c2c7287 */ /* 0x000fe2000c000000 */
[----:B------:R-:W-:Y:S01]  /*1360*/  LOP3.LUT R154, R0, 0xfffffffc, RZ, 0xc0, !PT ;  /* 0xfffffffc009a7812 */ /* 0x000fe200078ec0ff */
[----:B------:R-:W-:Y:S01]  /*1370*/  USEL UR47, UR37, 0x1, UP1 ;  /* 0x00000001252f7887 */ /* 0x000fe20008800000 */
[----:B------:R-:W-:Y:S01]  /*1380*/  LEA.HI R5, R5, R152, RZ, 0x3 ;  /* 0x0000009805057211 */ /* 0x000fe200078f18ff */
[----:B------:R-:W-:Y:S01]  /*1390*/  USHF.L.U32 UR45, UR45, 0x3, URZ ;  /* 0x000000032d2d7899 */ /* 0x000fe2000800063f */
[----:B------:R-:W-:Y:S01]  /*13a0*/  ISETP.NE.AND P0, PT, R6, RZ, PT ;  /* 0x000000ff0600720c */ /* 0x000fe20003f05270 */
[----:B------:R-:W-:Y:S01]  /*13b0*/  UISETP.EQ.U32.AND UP0, UPT, UR4, 0x1, !UP0 ;  /* 0x000000010400788c */ /* 0x000fe2000c702070 */
[----:B------:R-:W-:Y:S01]  /*13c0*/  LOP3.LUT R5, R5, 0xfffffff8, RZ, 0xc0, !PT ;  /* 0xfffffff805057812 */ /* 0x000fe200078ec0ff */
[----:B------:R-:W-:Y:S01]  /*13d0*/  IMAD.IADD R154, R3, 0x1, -R154 ;  /* 0x00000001039a7824 */ /* 0x000fe200078e0a9a */
[----:B0-----:R-:W-:Y:S01]  /*13e0*/  ULEA UR43, UR5, UR43, 0x18 ;  /* 0x0000002b052b7291 */ /* 0x001fe2000f8ec03f */
[----:B------:R-:W-:Y:S01]  /*13f0*/  IMAD.U32 R156, RZ, RZ, UR45 ;  /* 0x0000002dff9c7e24 */ /* 0x000fe2000f8e00ff */
[----:B------:R-:W-:Y:S01]  /*1400*/  SEL R166, RZ, 0x1, P0 ;  /* 0x00000001ffa67807 */ /* 0x000fe20000000000 */
[----:B------:R-:W-:Y:S01]  /*1410*/  IMAD.IADD R152, R152, 0x1, -R5 ;  /* 0x0000000198987824 */ /* 0x000fe200078e0a05 */
[----:B------:R-:W-:Y:S01]  /*1420*/  UIADD3 UR46, UR43, 0x30, URZ ;  /* 0x000000302b2e7890 */ /* 0x000fe2000fffe03f */
[----:B------:R-:W-:Y:S01]  /*1430*/  SHF.R.S32.HI R5, RZ, 0x5, R4 ;  /* 0x00000005ff057819 */ /* 0x000fe20000011404 */
[----:B------:R-:W-:Y:S01]  /*1440*/  ULOP3.LUT UR36, UR42, 0x1, URZ, 0xfc, !UPT ;  /* 0x000000012a247892 */ /* 0x000fe2000f8efc3f */
[C---:B------:R-:W-:Y:S01]  /*1450*/  LOP3.LUT R158, R156.reuse, 0x8, RZ, 0xc0, !PT ;  /* 0x000000089c9e7812 */ /* 0x040fe200078ec0ff */
[----:B------:R-:W-:Y:S01]  /*1460*/  UIADD3 UR47, -UR47, UR37, URZ ;  /* 0x000000252f2f7290 */ /* 0x000fe2000fffe13f */
[--C-:B------:R-:W-:Y:S01]  /*1470*/  SHF.R.S32.HI R153, RZ, 0x1f, R152.reuse ;  /* 0x0000001fff997819 */ /* 0x100fe20000011498 */
[C-C-:B------:R-:W-:Y:S01]  /*1480*/  IMAD R159, R5.reuse, -0x10, -R152.reuse ;  /* 0xfffffff0059f7824 */ /* 0x140fe200078e0a98 */
[----:B------:R-:W-:Y:S01]  /*1490*/  LOP3.LUT R156, R156, 0x8, RZ, 0xc, !PT ;  /* 0x000000089c9c7812 */ /* 0x000fe200078e0cff */
[----:B------:R-:W-:Y:S01]  /*14a0*/  IMAD.U32 R155, RZ, RZ, UR46 ;  /* 0x0000002eff9b7e24 */ /* 0x000fe2000f8e00ff */
[----:B------:R-:W-:Y:S01]  /*14b0*/  LOP3.LUT R158, R158, 0x18, RZ, 0x3c, !PT ;  /* 0x000000189e9e7812 */ /* 0x000fe200078e3cff */
[----:B------:R-:W-:Y:S01]  /*14c0*/  IMAD.WIDE R152, R5, 0x10, R152 ;  /* 0x0000001005987825 */ /* 0x000fe200078e0298 */
[----:B------:R-:W-:-:S03]  /*14d0*/  USEL UR48, URZ, 0x1, !UP0 ;  /* 0x000000013f307887 */ /* 0x000fc6000c000000 */
[----:B------:R-:W-:Y:S02]  /*14e0*/  VIADD R157, R155, UR45 ;  /* 0x0000002d9b9d7c36 */ /* 0x000fe40008000000 */
[----:B------:R-:W-:-:S07]  /*14f0*/  VIADD R159, R159, UR6 ;  /* 0x000000069f9f7c36 */ /* 0x000fce0008000000 */
.L_x_289:
[----:B------:R-:W-:Y:S01]  /*1500*/  SHF.L.U32 R0, R166, 0x1f, RZ ;  /* 0x0000001fa6007819 */ /* 0x000fe200000006ff */
[----:B------:R-:W-:Y:S02]  /*1510*/  ULDC UR4, c[0x0][0x28c] ;  /* 0x0000a30000047ab9 */ /* 0x000fe40000000800 */
[----:B------:R-:W-:Y:S01]  /*1520*/  ISETP.LT.AND P1, PT, RZ, UR4, PT ;  /* 0x00000004ff007c0c */ /* 0x000fe2000bf21270 */
[----:B------:R-:W0:Y:S02]  /*1530*/  SYNCS.PHASECHK.TRANS64.TRYWAIT P0, [R155+UR45], R0 ;  /* 0x000000009b0075a7 */ /* 0x000e24000800016d */
[----:B0-234-:R-:W-:Y:S10]  /*1540*/  @!P0 BRA `(.L_x_14) ;  /* 0x000000a000d48947 */ /* 0x01dff40003800000 */
.L_x_309:
[----:B------:R-:W-:Y:S05]  /*1550*/  @P1 BRA `(.L_x_15) ;  /* 0x0000000000401947 */ /* 0x000fea0003800000 */
[----:B0-----:R-:W-:Y:S01]  /*1560*/  MOV R0, 0x0 ;  /* 0x0000000000007802 */ /* 0x001fe20000000f00 */
[----:B------:R-:W-:Y:S01]  /*1570*/  ULDC.64 UR4, c[0x4][0x68] ;  /* 0x01001a0000047ab9 */ /* 0x000fe20000000a00 */
[----:B------:R-:W-:Y:S01]  /*1580*/  ULDC.64 UR6, c[0x4][0x8] ;  /* 0x0100020000067ab9 */ /* 0x000fe20000000a00 */
[----:B------:R-:W-:Y:S01]  /*1590*/  IMAD.U32 R4, RZ, RZ, UR4 ;  /* 0x00000004ff047e24 */ /* 0x000fe2000f8e00ff */
[----:B------:R0:W1:Y:S01]  /*15a0*/  LDC.64 R14, c[0x4][R0] ;  /* 0x01000000000e7b82 */ /* 0x0000620000000a00 */
[----:B------:R-:W-:Y:S01]  /*15b0*/  IMAD.U32 R5, RZ, RZ, UR5 ;  /* 0x00000005ff057e24 */ /* 0x000fe2000f8e00ff */
[----:B------:R-:W-:Y:S01]  /*15c0*/  ULDC.64 UR4, c[0x4][0x70] ;  /* 0x01001c0000047ab9 */ /* 0x000fe20000000a00 */
[----:B------:R-:W-:Y:S02]  /*15d0*/  IMAD.U32 R10, RZ, RZ, UR6 ;  /* 0x00000006ff0a7e24 */ /* 0x000fe4000f8e00ff */
[----:B------:R-:W-:Y:S02]  /*15e0*/  IMAD.U32 R6, RZ, RZ, UR4 ;  /* 0x00000004ff067e24 */ /* 0x000fe4000f8e00ff */
[----:B------:R-:W-:-:S02]  /*15f0*/  IMAD.U32 R7, RZ, RZ, UR5 ;  /* 0x00000005ff077e24 */ /* 0x000fc4000f8e00ff */
[----:B------:R-:W-:Y:S02]  /*1600*/  IMAD.U32 R11, RZ, RZ, UR7 ;  /* 0x00000007ff0b7e24 */ /* 0x000fe4000f8e00ff */
[----:B------:R-:W-:Y:S02]  /*1610*/  IMAD.MOV.U32 R8, RZ, RZ, 0x1e1 ;  /* 0x000001e1ff087424 */ /* 0x000fe400078e00ff */
[----:B------:R-:W-:Y:S02]  /*1620*/  IMAD.MOV.U32 R12, RZ, RZ, 0x1 ;  /* 0x00000001ff0c7424 */ /* 0x000fe400078e00ff */
[----:B0-----:R-:W-:-:S07]  /*1630*/  IMAD.MOV.U32 R13, RZ, RZ, RZ ;  /* 0x000000ffff0d7224 */ /* 0x001fce00078e00ff */
[----:B------:R-:W-:-:S07]  /*1640*/  LEPC R20, `(.L_x_15) ;  /* 0x000000001014794e */ /* 0x000fce0000000000 */
[----:B-1---5:R-:W-:Y:S05]  /*1650*/  CALL.ABS.NOINC R14 ;  /* 0x000000000e007343 */ /* 0x022fea0003c00000 */
.L_x_15:
[----:B0-----:R-:W-:-:S05]  /*1660*/  IMAD.U32 R0, RZ, RZ, UR36 ;  /* 0x00000024ff007e24 */ /* 0x001fca000f8e00ff */
[----:B------:R-:W-:-:S13]  /*1670*/  ISETP.NE.AND P0, PT, R0, 0x3, PT ;  /* 0x000000030000780c */ /* 0x000fda0003f05270 */
[----:B------:R-:W-:Y:S05]  /*1680*/  @!P0 BRA `(.L_x_16) ;  /* 0x0000000000048947 */ /* 0x000fea0003800000 */
[----:B------:R-:W-:Y:S01]  /*1690*/  BPT.TRAP 0x1 ;  /* 0x000000040000795c */ /* 0x000fe20000300000 */
.L_x_16:
[----:B------:R-:W-:Y:S02]  /*16a0*/  IMAD.U32 R3, RZ, RZ, UR44 ;  /* 0x0000002cff037e24 */ /* 0x000fe4000f8e00ff */
[----:B------:R-:W-:-:S03]  /*16b0*/  IMAD.U32 R0, RZ, RZ, UR48 ;  /* 0x00000030ff007e24 */ /* 0x000fc6000f8e00ff */
[----:B------:R-:W-:Y:S02]  /*16c0*/  LEA R3, R3, UR43, 0x3 ;  /* 0x0000002b03037c11 */ /* 0x000fe4000f8e18ff */
[----:B------:R-:W-:-:S04]  /*16d0*/  SHF.L.U32 R0, R0, 0x1f, RZ ;  /* 0x0000001f00007819 */ /* 0x000fc800000006ff */
[----:B------:R0:W1:Y:S01]  /*16e0*/  SYNCS.PHASECHK.TRANS64.TRYWAIT P1, [R3+URZ], R0 ;  /* 0x00000000030075a7 */ /* 0x000062000802017f */
[----:B------:R-:W-:Y:S05]  /*16f0*/  @!P0 BRA `(.L_x_17) ;  /* 0x0000000000048947 */ /* 0x000fea0003800000 */
[----:B------:R-:W-:Y:S01]  /*1700*/  BPT.TRAP 0x1 ;  /* 0x000000040000795c */ /* 0x000fe20000300000 */
.L_x_17:
[----:B------:R-:W-:-:S05]  /*1710*/  IMAD.U32 R4, RZ, RZ, UR47 ;  /* 0x0000002fff047e24 */ /* 0x000fca000f8e00ff */
[----:B------:R-:W-:Y:S01]  /*1720*/  ISETP.GE.AND P2, PT, R4, 0x1, PT ;  /* 0x000000010400780c */ /* 0x000fe20003f46270 */
[----:B-1----:R-:W-:-:S12]  /*1730*/  @P1 BRA `(.L_x_18) ;  /* 0x0000000000081947 */ /* 0x002fd80003800000 */
[----:B------:R-:W1:Y:S02]  /*1740*/  SYNCS.PHASECHK.TRANS64.TRYWAIT P1, [R3+URZ], R0 ;  /* 0x00000000030075a7 */ /* 0x000e64000802017f */
[----:B-1----:R-:W-:Y:S05]  /*1750*/  @!P1 BRA `(.L_x_19) ;  /* 0x000000a000649947 */ /* 0x002fea0003800000 */
.L_x_18:
[----:B------:R-:W-:Y:S05]  /*1760*/  WARPSYNC.ALL ;  /* 0x0000000000007948 */ /* 0x000fea0003800000 */
[----:B------:R-:W-:Y:S01]  /*1770*/  UIADD3 UR4, UR43, 0x100, URZ ;  /* 0x000001002b047890 */ /* 0x000fe2000fffe03f */
[----:B------:R-:W-:Y:S01]  /*1780*/  WARPGROUP.ARRIVE ;  /* 0x00000000000079c5 */ /* 0x000fe20000000000 */
[----:B------:R-:W-:Y:S02]  /*1790*/  UIADD3 UR5, UR43, 0x8100, URZ ;  /* 0x000081002b057890 */ /* 0x000fe4000fffe03f */
[----:B------:R-:W-:Y:S02]  /*17a0*/  USHF.R.U32.HI UR4, URZ, 0x4, UR4 ;  /* 0x000000043f047899 */ /* 0x000fe40008011604 */
[----:B------:R-:W-:-:S02]  /*17b0*/  USHF.R.U32.HI UR5, URZ, 0x4, UR5 ;  /* 0x000000043f057899 */ /* 0x000fc40008011605 */
[----:B------:R-:W-:Y:S02]  /*17c0*/  ULOP3.LUT UR4, UR4, 0x3fff, URZ, 0xc0, !UPT ;  /* 0x00003fff04047892 */ /* 0x000fe4000f8ec03f */
[----:B------:R-:W-:Y:S02]  /*17d0*/  ULOP3.LUT UR5, UR5, 0x3fff, URZ, 0xc0, !UPT ;  /* 0x00003fff05057892 */ /* 0x000fe4000f8ec03f */
[----:B------:R-:W-:Y:S02]  /*17e0*/  ULOP3.LUT UR4, UR4, 0x10000, URZ, 0xfc, !UPT ;  /* 0x0001000004047892 */ /* 0x000fe4000f8efc3f */
[----:B------:R-:W-:Y:S02]  /*17f0*/  ULOP3.LUT UR5, UR5, 0x10000, URZ, 0xfc, !UPT ;  /* 0x0001000005057892 */ /* 0x000fe4000f8efc3f */
[----:B------:R-:W-:Y:S02]  /*1800*/  ULEA UR7, UR44, UR4, 0xa ;  /* 0x000000042c077291 */ /* 0x000fe4000f8e503f */
[----:B------:R-:W-:Y:S01]  /*1810*/  ULEA UR6, UR44, UR5, 0xc ;  /* 0x000000052c067291 */ /* 0x000fe2000f8e603f */
[----:B------:R-:W-:Y:S01]  /*1820*/  UMOV UR9, 0x40000040 ;  /* 0x4000004000097882 */ /* 0x000fe20000000000 */
[----:B------:R-:W-:-:S03]  /*1830*/  UMOV UR11, 0x40000040 ;  /* 0x40000040000b7882 */ /* 0x000fc60000000000 */
[----:B------:R-:W-:Y:S02]  /*1840*/  UMOV UR8, UR7 ;  /* 0x0000000700087c82 */ /* 0x000fe40008000000 */
[----:B------:R-:W-:Y:S02]  /*1850*/  UMOV UR10, UR6 ;  /* 0x00000006000a7c82 */ /* 0x000fe40008000000 */
[----:B------:R-:W-:Y:S01]  /*1860*/  HGMMA.64x256x16.F32 R24, gdesc[UR8], RZ, !UPT, gsb0 ;  /* 0x03e00000081879f0 */ /* 0x000fe2000c0008ff */
[----:B------:R-:W-:Y:S02]  /*1870*/  UIADD3 UR8, UR7, 0x2, URZ ;  /* 0x0000000207087890 */ /* 0x000fe4000fffe03f */
[----:B------:R-:W-:Y:S01]  /*1880*/  UIADD3 UR10, UR6, 0x2, URZ ;  /* 0x00000002060a7890 */ /* 0x000fe2000fffe03f */
[----:B------:R-:W-:Y:S01]  /*1890*/  UMOV UR9, 0x40000040 ;  /* 0x4000004000097882 */ /* 0x000fe20000000000 */
[----:B------:R-:W-:Y:S01]  /*18a0*/  UMOV UR11, 0x40000040 ;  /* 0x40000040000b7882 */ /* 0x000fe20000000000 */
[----:B------:R-:W-:-:S02]  /*18b0*/  WARPGROUP.DEPBAR.LE gsb0, 0x0 ;  /* 0x00008000000079c5 */ /* 0x000fc40000010000 */
[----:B------:R-:W-:-:S15]  /*18c0*/  WARPGROUP.ARRIVE ;  /* 0x00000000000079c5 */ /* 0x000fde0000000000 */
[----:B------:R-:W-:-:S05]  /*18d0*/  NOP ;  /* 0x0000000000007918 */ /* 0x000fca0000000000 */
[----:B------:R-:W-:Y:S01]  /*18e0*/  HGMMA.64x256x16.F32 R24, gdesc[UR8], R24, gsb0 ;  /* 0x03e00000081879f0 */ /* 0x000fe20008000818 */
[----:B------:R-:W-:Y:S02]  /*18f0*/  UIADD3 UR8, UR7, 0x4, URZ ;  /* 0x0000000407087890 */ /* 0x000fe4000fffe03f */
[----:B------:R-:W-:Y:S01]  /*1900*/  UIADD3 UR10, UR6, 0x4, URZ ;  /* 0x00000004060a7890 */ /* 0x000fe2000fffe03f */
[----:B------:R-:W-:Y:S01]  /*1910*/  UMOV UR9, 0x40000040 ;  /* 0x4000004000097882 */ /* 0x000fe20000000000 */
[----:B------:R-:W-:Y:S01]  /*1920*/  UMOV UR11, 0x40000040 ;  /* 0x40000040000b7882 */ /* 0x000fe20000000000 */
[----:B------:R-:W-:Y:S02]  /*1930*/  WARPGROUP.DEPBAR.LE gsb0, 0x0 ;  /* 0x00008000000079c5 */ /* 0x000fe40000010000 */
        /* <DEDUP_REMOVED lines=42> */
[----:B------:R-:W-:Y:S03]  /*1be0*/  HGMMA.64x256x16.F32 R24, gdesc[UR8], R24, gsb0 ;  /* 0x03e00000081879f0 */ /* 0x000fe60008000818 */
[----:B------:R-:W-:Y:S02]  /*1bf0*/  WARPGROUP.DEPBAR.LE gsb0, 0x0 ;  /* 0x00008000000079c5 */ /* 0x000fe40000010000 */
[----:B------:R-:W-:Y:S05]  /*1c00*/  @!P2 BRA `(.L_x_20) ;  /* 0x0000000400a0a947 */ /* 0x000fea0003800000 */
[----:B------:R-:W-:Y:S01]  /*1c10*/  UIADD3 UR6, UR44, 0x1, URZ ;  /* 0x000000012c067890 */ /* 0x000fe2000fffe03f */
[----:B01----:R-:W-:-:S03]  /*1c20*/  IMAD.U32 R0, RZ, RZ, UR47 ;  /* 0x0000002fff007e24 */ /* 0x003fc6000f8e00ff */
[----:B------:R-:W-:-:S04]  /*1c30*/  UISETP.NE.AND UP0, UPT, UR6, 0x2, UPT ;  /* 0x000000020600788c */ /* 0x000fc8000bf05270 */
[----:B------:R-:W-:Y:S02]  /*1c40*/  USEL UR7, URZ, 0x1, UP0 ;  /* 0x000000013f077887 */ /* 0x000fe40008000000 */
[----:B------:R-:W-:Y:S02]  /*1c50*/  USEL UR6, UR6, URZ, UP0 ;  /* 0x0000003f06067287 */ /* 0x000fe40008000000 */
[----:B------:R-:W-:-:S06]  /*1c60*/  ULOP3.LUT UR7, UR48, UR7, URZ, 0x3c, !UPT ;  /* 0x0000000730077292 */ /* 0x000fcc000f8e3c3f */
[----:B------:R-:W-:Y:S01]  /*1c70*/  IMAD.U32 R5, RZ, RZ, UR7 ;  /* 0x00000007ff057e24 */ /* 0x000fe2000f8e00ff */
[----:B------:R-:W-:-:S06]  /*1c80*/  UMOV UR7, UR44 ;  /* 0x0000002c00077c82 */ /* 0x000fcc0008000000 */
.L_x_27:
[----:B01----:R-:W-:Y:S05]  /*1c90*/  @!P0 BRA `(.L_x_21) ;  /* 0x0000000000048947 */ /* 0x003fea0003800000 */
[----:B------:R-:W-:Y:S01]  /*1ca0*/  BPT.TRAP 0x1 ;  /* 0x000000040000795c */ /* 0x000fe20000300000 */
.L_x_21:
[----:B------:R-:W-:Y:S01]  /*1cb0*/  ULEA UR8, UR6, UR43, 0x3 ;  /* 0x0000002b06087291 */ /* 0x000fe2000f8e183f */
[----:B------:R-:W-:-:S08]  /*1cc0*/  SHF.L.U32 R3, R5, 0x1f, RZ ;  /* 0x0000001f05037819 */ /* 0x000fd000000006ff */
[----:B------:R0:W1:Y:S01]  /*1cd0*/  SYNCS.PHASECHK.TRANS64.TRYWAIT P1, [UR8], R3 ;  /* 0x00000003ff0075a7 */ /* 0x0000620008020148 */
[----:B------:R-:W-:Y:S05]  /*1ce0*/  @!P0 BRA `(.L_x_22) ;  /* 0x0000000000048947 */ /* 0x000fea0003800000 */
[----:B------:R-:W-:Y:S01]  /*1cf0*/  BPT.TRAP 0x1 ;  /* 0x000000040000795c */ /* 0x000fe20000300000 */
.L_x_22:
[----:B-1----:R-:W-:Y:S05]  /*1d00*/  @P1 BRA `(.L_x_23) ;  /* 0x0000000000081947 */ /* 0x002fea0003800000 */
[----:B------:R-:W1:Y:S02]  /*1d10*/  SYNCS.PHASECHK.TRANS64.TRYWAIT P1, [UR8], R3 ;  /* 0x00000003ff0075a7 */ /* 0x000e640008020148 */
[----:B-1----:R-:W-:Y:S05]  /*1d20*/  @!P1 BRA `(.L_x_24) ;  /* 0x0000009c00049947 */ /* 0x002fea0003800000 */
.L_x_23:
[----:B------:R-:W-:Y:S01]  /*1d30*/  ULEA UR13, UR6, UR4, 0xa ;  /* 0x00000004060d7291 */ /* 0x000fe2000f8e503f */
[----:B------:R-:W-:Y:S01]  /*1d40*/  WARPGROUP.ARRIVE ;  /* 0x00000000000079c5 */ /* 0x000fe20000000000 */
[----:B------:R-:W-:Y:S01]  /*1d50*/  ULEA UR12, UR6, UR5, 0xc ;  /* 0x00000005060c7291 */ /* 0x000fe2000f8e603f */
[----:B------:R-:W-:Y:S01]  /*1d60*/  UMOV UR9, 0x40000040 ;  /* 0x4000004000097882 */ /* 0x000fe20000000000 */
[----:B------:R-:W-:-:S03]  /*1d70*/  UMOV UR11, 0x40000040 ;  /* 0x40000040000b7882 */ /* 0x000fc60000000000 */
[----:B------:R-:W-:Y:S02]  /*1d80*/  UMOV UR8, UR13 ;  /* 0x0000000d00087c82 */ /* 0x000fe40008000000 */
[----:B------:R-:W-:Y:S02]  /*1d90*/  UMOV UR10, UR12 ;  /* 0x0000000c000a7c82 */ /* 0x000fe40008000000 */
[----:B------:R-:W-:Y:S01]  /*1da0*/  HGMMA.64x256x16.F32 R24, gdesc[UR8], R24, gsb0 ;  /* 0x03e00000081879f0 */ /* 0x000fe20008000818 */
        /* <DEDUP_REMOVED lines=58> */
[----:B------:R-:W-:Y:S01]  /*2150*/  BPT.TRAP 0x1 ;  /* 0x000000040000795c */ /* 0x000fe20000300000 */
.L_x_25:
[----:B------:R-:W-:Y:S02]  /*2160*/  UISETP.GT.U32.AND UP0, UPT, UR42, 0x1, UPT ;  /* 0x000000012a00788c */ /* 0x000fe4000bf04070 */
[----:B------:R-:W-:-:S04]  /*2170*/  ULEA UR8, UR7, UR43, 0x3 ;  /* 0x0000002b07087291 */ /* 0x000fc8000f8e183f */
[----:B------:R-:W-:Y:S01]  /*2180*/  UIADD3 UR8, UR8, 0x10, URZ ;  /* 0x0000001008087890 */ /* 0x000fe2000fffe03f */
[----:B------:R-:W-:-:S03]  /*2190*/  PLOP3.LUT P1, PT, PT, PT, UP0, 0x80, 0x0 ;  /* 0x000000000000781c */ /* 0x000fc60003f2f008 */
[----:B------:R-:W-:-:S09]  /*21a0*/  UPRMT UR8, URZ, 0x654, UR8 ;  /* 0x000006543f087896 */ /* 0x000fd20008000008 */
[----:B------:R-:W-:Y:S01]  /*21b0*/  SYNCS.ARRIVE.TRANS64.RED.A1T0 RZ, [UR8], RZ ;  /* 0x000000ffffff79a7 */ /* 0x000fe20008100408 */
[----:B------:R-:W-:Y:S05]  /*21c0*/  @P1 BRA `(.L_x_26) ;  /* 0x0000000000041947 */ /* 0x000fea0003800000 */
[----:B------:R-:W-:Y:S01]  /*21d0*/  BPT.TRAP 0x1 ;  /* 0x000000040000795c */ /* 0x000fe20000300000 */
.L_x_26:
[----:B------:R-:W-:Y:S01]  /*21e0*/  UIADD3 UR6, UR6, 0x1, URZ ;  /* 0x0000000106067890 */ /* 0x000fe2000fffe03f */
[C---:B------:R-:W-:Y:S01]  /*21f0*/  ISETP.GT.AND P1, PT, R0.reuse, 0x1, PT ;  /* 0x000000010000780c */ /* 0x040fe20003f24270 */
[----:B------:R-:W-:Y:S01]  /*2200*/  UIADD3 UR7, UR7, 0x1, URZ ;  /* 0x0000000107077890 */ /* 0x000fe2000fffe03f */
[----:B------:R-:W-:Y:S01]  /*2210*/  VIADD R0, R0, 0xffffffff ;  /* 0xffffffff00007836 */ /* 0x000fe20000000000 */
[----:B------:R-:W-:Y:S02]  /*2220*/  UISETP.NE.AND UP0, UPT, UR6, 0x2, UPT ;  /* 0x000000020600788c */ /* 0x000fe4000bf05270 */
[----:B------:R-:W-:Y:S02]  /*2230*/  UISETP.NE.AND UP1, UPT, UR7, 0x2, UPT ;  /* 0x000000020700788c */ /* 0x000fe4000bf25270 */
[----:B------:R-:W-:Y:S02]  /*2240*/  USEL UR8, URZ, 0x1, UP0 ;  /* 0x000000013f087887 */ /* 0x000fe40008000000 */
[----:B------:R-:W-:-:S02]  /*2250*/  USEL UR6, UR6, URZ, UP0 ;  /* 0x0000003f06067287 */ /* 0x000fc40008000000 */
[----:B------:R-:W-:Y:S02]  /*2260*/  USEL UR7, UR7, URZ, UP1 ;  /* 0x0000003f07077287 */ /* 0x000fe40008800000 */
[----:B------:R-:W-:Y:S01]  /*2270*/  LOP3.LUT R5, R5, UR8, RZ, 0x3c, !PT ;  /* 0x0000000805057c12 */ /* 0x000fe2000f8e3cff */
[----:B------:R-:W-:Y:S09]  /*2280*/  @P1 BRA `(.L_x_27) ;  /* 0xfffffff800801947 */ /* 0x000ff2000383ffff */
.L_x_20:
[----:B------:R-:W-:Y:S01]  /*2290*/  ULDC UR6, c[0x0][0x28c] ;  /* 0x0000a30000067ab9 */ /* 0x000fe20000000800 */
[----:B------:R2:W-:Y:S01]  /*22a0*/  SYNCS.ARRIVE.TRANS64.A1T0 RZ, [R156+UR46], RZ ;  /* 0x000000ff9cff79a7 */ /* 0x0005e2000810002e */
[----:B------:R-:W-:-:S06]  /*22b0*/  UISETP.GE.AND UP0, UPT, UR6, 0x1, UPT ;  /* 0x000000010600788c */ /* 0x000fcc000bf06270 */
[----:B------:R-:W-:-:S13]  /*22c0*/  PLOP3.LUT P1, PT, PT, PT, UP0, 0x80, 0x0 ;  /* 0x000000000000781c */ /* 0x000fda0003f2f008 */
[----:B--2---:R-:W-:Y:S05]  /*22d0*/  @!P1 BRA `(.L_x_28) ;  /* 0x0000000000309947 */ /* 0x004fea0003800000 */
[----:B------:R-:W-:Y:S05]  /*22e0*/  @!P0 BRA `(.L_x_29) ;  /* 0x0000000000048947 */ /* 0x000fea0003800000 */
[----:B------:R-:W-:Y:S01]  /*22f0*/  BPT.TRAP 0x1 ;  /* 0x000000040000795c */ /* 0x000fe20000300000 */
.L_x_29:
[----:B------:R-:W-:Y:S02]  /*2300*/  UIADD3 UR4, UR47, UR44, URZ ;  /* 0x0000002c2f047290 */ /* 0x000fe4000fffe03f */
[----:B------:R-:W-:Y:S02]  /*2310*/  UISETP.GT.U32.AND UP0, UPT, UR42, 0x1, UPT ;  /* 0x000000012a00788c */ /* 0x000fe4000bf04070 */
[----:B------:R-:W-:-:S04]  /*2320*/  USHF.L.U32 UR4, UR4, 0x3, URZ ;  /* 0x0000000304047899 */ /* 0x000fc8000800063f */
[----:B------:R-:W-:Y:S01]  /*2330*/  ULOP3.LUT UR4, UR4, 0x8, URZ, 0xc0, !UPT ;  /* 0x0000000804047892 */ /* 0x000fe2000f8ec03f */
[----:B------:R-:W-:-:S03]  /*2340*/  PLOP3.LUT P0, PT, PT, PT, UP0, 0x80, 0x0 ;  /* 0x000000000000781c */ /* 0x000fc60003f0f008 */
[----:B------:R-:W-:-:S04]  /*2350*/  UIADD3 UR4, UR43, 0x10, UR4 ;  /* 0x000000102b047890 */ /* 0x000fc8000fffe004 */
[----:B------:R-:W-:-:S09]  /*2360*/  UPRMT UR4, URZ, 0x654, UR4 ;  /* 0x000006543f047896 */ /* 0x000fd20008000004 */
[----:B------:R-:W-:Y:S01]  /*2370*/  SYNCS.ARRIVE.TRANS64.RED.A1T0 RZ, [UR4], RZ ;  /* 0x000000ffffff79a7 */ /* 0x000fe20008100404 */
[----:B------:R-:W-:Y:S05]  /*2380*/  @P0 BRA `(.L_x_28) ;  /* 0x0000000000040947 */ /* 0x000fea0003800000 */
[----:B------:R-:W-:Y:S01]  /*2390*/  BPT.TRAP 0x1 ;  /* 0x000000040000795c */ /* 0x000fe20000300000 */
.L_x_28:
[----:B01----:R-:W-:Y:S01]  /*23a0*/  SHF.L.U32 R0, R166, 0x1f, RZ ;  /* 0x0000001fa6007819 */ /* 0x003fe200000006ff */
[----:B------:R-:W-:Y:S01]  /*23b0*/  ULEA UR7, UR37, UR44, 0x1 ;  /* 0x0000002c25077291 */ /* 0x000fe2000f8e083f */
[----:B------:R-:W0:Y:S01]  /*23c0*/  LDC R7, c[0x0][0x288] ;  /* 0x0000a200ff077b82 */ /* 0x000e220000000800 */
[----:B------:R-:W-:Y:S01]  /*23d0*/  UIADD3 UR4, UR6, 0xfe, URZ ;  /* 0x000000fe06047890 */ /* 0x000fe2000fffe03f */
[----:B------:R-:W-:Y:S01]  /*23e0*/  IMAD.SHL.U32 R12, R154, 0x2, RZ ;  /* 0x000000029a0c7824 */ /* 0x000fe200078e00ff */
[----:B------:R-:W-:Y:S02]  /*23f0*/  USHF.R.U32.HI UR5, URZ, 0x1, UR7 ;  /* 0x000000013f057899 */ /* 0x000fe40008011607 */
[----:B------:R-:W-:Y:S02]  /*2400*/  UISETP.GT.U32.AND UP0, UPT, UR7, 0x1, UPT ;  /* 0x000000010700788c */ /* 0x000fe4000bf04070 */
[----:B------:R-:W-:Y:S01]  /*2410*/  ULOP3.LUT UR5, UR5, 0x1, URZ, 0xc0, !UPT ;  /* 0x0000000105057892 */ /* 0x000fe2000f8ec03f */
[----:B------:R-:W1:Y:S01]  /*2420*/  SYNCS.PHASECHK.TRANS64.TRYWAIT P0, [R155+UR45+0x10], R0 ;  /* 0x000010009b0075a7 */ /* 0x000e62000800016d */
[----:B------:R-:W-:Y:S01]  /*2430*/  UISETP.LT.U32.AND UP0, UPT, UR4, 0xff, UP0 ;  /* 0x000000ff0400788c */ /* 0x000fe20008701070 */
[----:B------:R-:W-:Y:S01]  /*2440*/  SHF.R.S32.HI R13, RZ, 0x1f, R12 ;  /* 0x0000001fff0d7819 */ /* 0x000fe2000001140c */
[----:B------:R-:W-:-:S02]  /*2450*/  UISETP.NE.U32.AND UP1, UPT, UR5, 0x1, UPT ;  /* 0x000000010500788c */ /* 0x000fc4000bf25070 */
[----:B------:R-:W-:Y:S02]  /*2460*/  USEL UR5, URZ, 0x1, !UP0 ;  /* 0x000000013f057887 */ /* 0x000fe4000c000000 */
[----:B------:R-:W-:-:S04]  /*2470*/  UISETP.GT.U32.AND UP1, UPT, UR4, 0xfe, !UP1 ;  /* 0x000000fe0400788c */ /* 0x000fc8000cf24070 */
[----:B------:R-:W-:-:S04]  /*2480*/  USEL UR4, URZ, 0x1, !UP1 ;  /* 0x000000013f047887 */ /* 0x000fc8000c800000 */
[----:B------:R-:W-:Y:S01]  /*2490*/  ULOP3.LUT UR48, UR4, UR48, UR5, 0x96, !UPT ;  /* 0x0000003004307292 */ /* 0x000fe2000f8e9605 */
[----:B01----:R-:W-:Y:S11]  /*24a0*/  @!P0 BRA `(.L_x_30) ;  /* 0x00000094003c8947 */ /* 0x003ff60003800000 */
.L_x_310:
[----:B------:R-:W-:Y:S01]  /*24b0*/  IMAD.SHL.U32 R6, R18, 0x40, RZ ;  /* 0x0000004012067824 */ /* 0x000fe200078e00ff */
[----:B------:R-:W-:Y:S01]  /*24c0*/  ULDC UR6, c[0x0][0x284] ;  /* 0x0000a10000067ab9 */ /* 0x000fe20000000800 */
[----:B------:R-:W-:Y:S01]  /*24d0*/  IMAD.SHL.U32 R14, R2, 0x100, RZ ;  /* 0x00000100020e7824 */ /* 0x000fe200078e00ff */
[----:B------:R-:W-:Y:S01]  /*24e0*/  SHF.R.S32.HI R163, RZ, 0x1f, R19 ;  /* 0x0000001fffa37819 */ /* 0x000fe20000011413 */
[----:B------:R-:W-:Y:S01]  /*24f0*/  ULDC.64 UR4, c[0x0][0x5d0] ;  /* 0x0001740000047ab9 */ /* 0x000fe20000000a00 */
[----:B------:R-:W-:Y:S01]  /*2500*/  ISETP.GE.AND P0, PT, R6, UR6, PT ;  /* 0x0000000606007c0c */ /* 0x000fe2000bf06270 */
[----:B------:R-:W-:Y:S01]  /*2510*/  IMAD.WIDE.U32 R2, R19, UR4, R12 ;  /* 0x0000000413027c25 */ /* 0x000fe2000f8e000c */
[----:B------:R-:W-:Y:S01]  /*2520*/  SHF.R.S32.HI R15, RZ, 0x1f, R14 ;  /* 0x0000001fff0f7819 */ /* 0x000fe2000001140e */
[----:B------:R-:W-:Y:S01]  /*2530*/  ULOP3.LUT UR44, UR44, 0x1, URZ, 0xc0, !UPT ;  /* 0x000000012c2c7892 */ /* 0x000fe2000f8ec03f */
[C---:B------:R-:W-:Y:S01]  /*2540*/  ISETP.GE.OR P0, PT, R14.reuse, R7, P0 ;  /* 0x000000070e00720c */ /* 0x040fe20000706670 */
[----:B0-----:R-:W-:Y:S01]  /*2550*/  IMAD R0, R163, UR4, RZ ;  /* 0x00000004a3007c24 */ /* 0x001fe2000f8e02ff */
[----:B------:R-:W-:-:S03]  /*2560*/  IADD3 R4, P1, R14, R2, RZ ;  /* 0x000000020e047210 */ /* 0x000fc60007f3e0ff */
[----:B------:R-:W-:-:S05]  /*2570*/  IMAD R5, R19, UR5, R0 ;  /* 0x0000000513057c24 */ /* 0x000fca000f8e0200 */
[----:B------:R-:W-:-:S03]  /*2580*/  IADD3.X R5, R15, R3, R5, P1, !PT ;  /* 0x000000030f057210 */ /* 0x000fc60000ffe405 */
[----:B------:R-:W-:Y:S05]  /*2590*/  @P0 BRA `(.L_x_31) ;  /* 0x0000007c00100947 */ /* 0x000fea0003800000 */
[----:B------:R-:W0:Y:S01]  /*25a0*/  LDC.64 R10, c[0x0][0x5c8] ;  /* 0x00017200ff0a7b82 */ /* 0x000e220000000a00 */
[----:B-----5:R-:W-:Y:S01]  /*25b0*/  FSETP.NEU.AND P0, PT, R22, RZ, PT ;  /* 0x000000ff1600720b */ /* 0x020fe20003f0d000 */
[----:B------:R-:W-:Y:S01]  /*25c0*/  IMAD R3, R154, -0x2, R7 ;  /* 0xfffffffe9a037824 */ /* 0x000fe200078e0207 */
[----:B------:R-:W-:Y:S01]  /*25d0*/  BSSY B0, `(.L_x_31) ;  /* 0x00007c0000007945 */ /* 0x000fe20003800000 */
[----:B------:R-:W-:-:S04]  /*25e0*/  IMAD.WIDE R160, R18, 0x40, R152 ;  /* 0x0000004012a07825 */ /* 0x000fc800078e0298 */
[----:B------:R-:W-:Y:S02]  /*25f0*/  IMAD.IADD R0, R3, 0x1, -R14 ;  /* 0x0000000103007824 */ /* 0x000fe400078e0a0e */
[----:B------:R-:W-:-:S03]  /*2600*/  IMAD.IADD R2, R159, 0x1, -R6 ;  /* 0x000000019f027824 */ /* 0x000fc600078e0a06 */
[----:B------:R-:W-:-:S04]  /*2610*/  ISETP.GT.AND P2, PT, R0, RZ, PT ;  /* 0x000000ff0000720c */ /* 0x000fc80003f44270 */
[----:B------:R-:W-:Y:S01]  /*2620*/  ISETP.GT.AND P1, PT, R2, RZ, P2 ;  /* 0x000000ff0200720c */ /* 0x000fe20001724270 */
[-C--:B0-----:R-:W-:Y:S02]  /*2630*/  IMAD R3, R161, R10.reuse, RZ ;  /* 0x0000000aa1037224 */ /* 0x081fe400078e02ff */
[----:B------:R-:W-:-:S04]  /*2640*/  IMAD.WIDE.U32 R168, R160, R10, R4 ;  /* 0x0000000aa0a87225 */ /* 0x000fc800078e0004 */
[----:B------:R-:W-:-:S04]  /*2650*/  IMAD R3, R160, R11, R3 ;  /* 0x0000000ba0037224 */ /* 0x000fc800078e0203 */
[----:B------:R-:W-:Y:S01]  /*2660*/  IMAD.IADD R173, R169, 0x1, R3 ;  /* 0x00000001a9ad7824 */ /* 0x000fe200078e0203 */
[----:B------:R-:W-:Y:S06]  /*2670*/  @!P0 BRA `(.L_x_32) ;  /* 0x00000054009c8947 */ /* 0x000fec0003800000 */
[----:B------:R-:W0:Y:S01]  /*2680*/  LDC.64 R20, c[0x0][0x5b8] ;  /* 0x00016e00ff147b82 */ /* 0x000e220000000a00 */
[----:B------:R-:W-:-:S07]  /*2690*/  ULDC.64 UR4, c[0x0][0x5c0] ;  /* 0x0001700000047ab9 */ /* 0x000fce0000000a00 */
[----:B------:R-:W1:Y:S08]  /*26a0*/  LDC.64 R170, c[0x0][0x5b0] ;  /* 0x00016c00ffaa7b82 */ /* 0x000e700000000a00 */
[----:B------:R-:W2:Y:S01]  /*26b0*/  LDC.64 R8, c[0x0][0x5a8] ;  /* 0x00016a00ff087b82 */ /* 0x000ea20000000a00 */
[-C--:B0-----:R-:W-:Y:S02]  /*26c0*/  IMAD R6, R163, R20.reuse, RZ ;  /* 0x00000014a3067224 */ /* 0x081fe400078e02ff */
[----:B------:R-:W-:-:S04]  /*26d0*/  IMAD.WIDE.U32 R4, R19, R20, R12 ;  /* 0x0000001413047225 */ /* 0x000fc800078e000c */
[----:B------:R-:W-:Y:S01]  /*26e0*/  IMAD R167, R19, R21, R6 ;  /* 0x0000001513a77224 */ /* 0x000fe200078e0206 */
[----:B------:R-:W-:Y:S01]  /*26f0*/  IADD3 R162, P0, R14, R4, RZ ;  /* 0x000000040ea27210 */ /* 0x000fe20007f1e0ff */
[----:B-1----:R-:W-:-:S03]  /*2700*/  IMAD R3, R161, R170, RZ ;  /* 0x000000aaa1037224 */ /* 0x002fc600078e02ff */
[----:B------:R-:W-:Y:S01]  /*2710*/  IADD3.X R163, R15, R5, R167, P0, !PT ;  /* 0x000000050fa37210 */ /* 0x000fe200007fe4a7 */
[C---:B------:R-:W-:Y:S02]  /*2720*/  IMAD R169, R160.reuse, R171, R3 ;  /* 0x000000aba0a97224 */ /* 0x040fe400078e0203 */
[----:B------:R-:W-:-:S04]  /*2730*/  IMAD.WIDE.U32 R4, R160, R170, R162 ;  /* 0x000000aaa0047225 */ /* 0x000fc800078e00a2 */
[----:B------:R-:W-:Y:S01]  /*2740*/  IMAD.IADD R3, R5, 0x1, R169 ;  /* 0x0000000105037824 */ /* 0x000fe200078e02a9 */
[----:B--2---:R-:W-:-:S04]  /*2750*/  LEA R6, P0, R4, R8, 0x1 ;  /* 0x0000000804067211 */ /* 0x004fc800078008ff */
[----:B------:R-:W-:-:S05]  /*2760*/  LEA.HI.X R7, R4, R9, R3, 0x1, P0 ;  /* 0x0000000904077211 */ /* 0x000fca00000f0c03 */
[----:B------:R0:W2:Y:S01]  /*2770*/  @P1 LDG.E.LTC128B.U16 R3, desc[UR50][R6.64] ;  /* 0x0000003206031981 */ /* 0x0000a2000c1e1520 */
[----:B------:R-:W-:Y:S01]  /*2780*/  IMAD.WIDE.U32 R4, R160, R170, R14 ;  /* 0x000000aaa0047225 */ /* 0x000fe200078e000e */
[----:B------:R-:W-:Y:S02]  /*2790*/  BSSY B1, `(.L_x_33) ;  /* 0x0000014000017945 */ /* 0x000fe40003800000 */
[----:B------:R-:W-:-:S04]  /*27a0*/  IADD3 R164, P0, R12, R4, RZ ;  /* 0x000000040ca47210 */ /* 0x000fc80007f1e0ff */
[----:B------:R-:W-:Y:S02]  /*27b0*/  IADD3.X R165, R13, R169, R5, P0, !PT ;  /* 0x000000a90da57210 */ /* 0x000fe400007fe405 */
[----:B------:R-:W-:Y:S01]  /*27c0*/  LEA R4, P0, R168, UR4, 0x1 ;  /* 0x00000004a8047c11 */ /* 0x000fe2000f8008ff */
[----:B------:R-:W-:-:S03]  /*27d0*/  IMAD.WIDE.U32 R164, R19, R20, R164 ;  /* 0x0000001413a47225 */ /* 0x000fc600078e00a4 */
[----:B------:R-:W-:Y:S02]  /*27e0*/  LEA.HI.X R5, R168, UR5, R173, 0x1, P0 ;  /* 0x00000005a8057c11 */ /* 0x000fe400080f0cad */
[----:B------:R-:W-:Y:S01]  /*27f0*/  ISETP.GT.AND P0, PT, R0, 0x1, PT ;  /* 0x000000010000780c */ /* 0x000fe20003f04270 */
[----:B0-----:R-:W-:Y:S01]  /*2800*/  IMAD.IADD R7, R167, 0x1, R165 ;  /* 0x00000001a7077824 */ /* 0x001fe200078e02a5 */
[----:B------:R-:W-:Y:S02]  /*2810*/  LEA R6, P4, R164, R8, 0x1 ;  /* 0x00000008a4067211 */ /* 0x000fe400078808ff */
[----:B------:R-:W-:Y:S02]  /*2820*/  ISETP.GT.AND P3, PT, R2, RZ, P0 ;  /* 0x000000ff0200720c */ /* 0x000fe40000764270 */
[----:B------:R-:W-:Y:S01]  /*2830*/  LEA.HI.X R7, R164, R9, R7, 0x1, P4 ;  /* 0x00000009a4077211 */ /* 0x000fe200020f0c07 */
[C---:B------:R-:W-:Y:S01]  /*2840*/  IMAD.SHL.U32 R164, R170.reuse, 0x8, RZ ;  /* 0x00000008aaa47824 */ /* 0x040fe200078e00ff */
[----:B------:R-:W-:Y:S01]  /*2850*/  SHF.L.U64.HI R165, R170, 0x3, R171 ;  /* 0x00000003aaa57819 */ /* 0x000fe200000102ab */
[----:B--2---:R-:W-:-:S05]  /*2860*/  HADD2.F32 R21, -RZ, R3.H0_H0 ;  /* 0x20000003ff157230 */ /* 0x004fca0000004100 */
[----:B------:R-:W-:-:S04]  /*2870*/  FMUL R21, R21, R22 ;  /* 0x0000001615157220 */ /* 0x000fc80000400000 */
[----:B------:R-:W-:-:S05]  /*2880*/  FFMA R21, R24, R23, R21 ;  /* 0x0000001718157223 */ /* 0x000fca0000000015 */
[----:B------:R-:W-:-:S05]  /*2890*/  F2FP.F16.F32.PACK_AB R21, RZ, R21 ;  /* 0x00000015ff15723e */ /* 0x000fca00000000ff */
[----:B------:R0:W-:Y:S01]  /*28a0*/  @P1 STG.E.U16 desc[UR50][R4.64], R21 ;  /* 0x0000001504001986 */ /* 0x0001e2000c101532 */
[----:B------:R-:W-:Y:S05]  /*28b0*/  @!P3 BRA `(.L_x_34) ;  /* 0x000000000004b947 */ /* 0x000fea0003800000 */
[----:B------:R1:W5:Y:S02]  /*28c0*/  LDG.E.LTC128B.U16 R3, desc[UR50][R6.64+0x2] ;  /* 0x0000023206037981 */ /* 0x000364000c1e1520 */
.L_x_34:
[----:B------:R-:W-:Y:S05]  /*28d0*/  BSYNC B1 ;  /* 0x0000000000017941 */ /* 0x000fea0003800000 */
.L_x_33:
[----:B0----5:R-:W-:Y:S01]  /*28e0*/  HADD2.F32 R21, -RZ, R3.H0_H0 ;  /* 0x20000003ff157230 */ /* 0x021fe20000004100 */
[----:B------:R-:W-:Y:S01]  /*28f0*/  ISETP.GT.AND P2, PT, R2, 0x8, P2 ;  /* 0x000000080200780c */ /* 0x000fe20001744270 */
[----:B------:R-:W-:-:S04]  /*2900*/  IMAD.WIDE.U32 R164, R160, R170, R164 ;  /* 0x000000aaa0a47225 */ /* 0x000fc800078e00a4 */
[----:B------:R-:W-:Y:S01]  /*2910*/  FMUL R18, R21, R22 ;  /* 0x0000001615127220 */ /* 0x000fe20000400000 */
[----:B------:R-:W-:Y:S01]  /*2920*/  IMAD.IADD R169, R169, 0x1, R165 ;  /* 0x00000001a9a97824 */ /* 0x000fe200078e02a5 */
[----:B------:R-:W-:Y:S02]  /*2930*/  IADD3 R21, P1, R162, R164, RZ ;  /* 0x000000a4a2157210 */ /* 0x000fe40007f3e0ff */
[----:B------:R-:W-:-:S03]  /*2940*/  FFMA R18, R25, R23, R18 ;  /* 0x0000001719127223 */ /* 0x000fc60000000012 */
[----:B------:R-:W-:Y:S01]  /*2950*/  IMAD.X R162, R169, 0x1, R163, P1 ;  /* 0x00000001a9a27824 */ /* 0x000fe200008e06a3 */
[C---:B------:R-:W-:Y:S02]  /*2960*/  LEA R24, P1, R21.reuse, R8, 0x1 ;  /* 0x0000000815187211 */ /* 0x040fe400078208ff */
[----:B------:R-:W-:Y:S02]  /*2970*/  F2FP.F16.F32.PACK_AB R18, RZ, R18 ;  /* 0x00000012ff12723e */ /* 0x000fe400000000ff */
[----:B------:R-:W-:Y:S02]  /*2980*/  LEA.HI.X R25, R21, R9, R162, 0x1, P1 ;  /* 0x0000000915197211 */ /* 0x000fe400008f0ca2 */
[----:B------:R-:W-:Y:S02]  /*2990*/  PRMT R21, R18, 0x7610, R21 ;  /* 0x0000761012157816 */ /* 0x000fe40000000015 */
[----:B------:R-:W-:-:S03]  /*29a0*/  PRMT R18, R3, 0x7610, R18 ;  /* 0x0000761003127816 */ /* 0x000fc60000000012 */
[----:B------:R0:W-:Y:S04]  /*29b0*/  @P3 STG.E.U16 desc[UR50][R4.64+0x2], R21 ;  /* 0x0000021504003986 */ /* 0x0001e8000c101532 */
[----:B------:R-:W2:Y:S01]  /*29c0*/  @P2 LDG.E.LTC128B.U16 R18, desc[UR50][R24.64] ;  /* 0x0000003218122981 */ /* 0x000ea2000c1e1520 */
[----:B------:R-:W-:Y:S01]  /*29d0*/  IADD3 R12, P1, P3, R12, R164, R14 ;  /* 0x000000a40c0c7210 */ /* 0x000fe20007b3e00e */
[----:B------:R-:W-:Y:S01]  /*29e0*/  BSSY B1, `(.L_x_35) ;  /* 0x0000011000017945 */ /* 0x000fe20003800000 */
[C---:B------:R-:W-:Y:S02]  /*29f0*/  SHF.L.U64.HI R11, R10.reuse, 0x4, R11 ;  /* 0x000000040a0b7819 */ /* 0x040fe4000001020b */
[----:B------:R-:W-:Y:S02]  /*2a00*/  IADD3.X R13, R13, R169, R15, P1, P3 ;  /* 0x000000a90d0d7210 */ /* 0x000fe40000fe640f */
[----:B------:R-:W-:-:S02]  /*2a10*/  LEA R10, P1, R10, R4, 0x4 ;  /* 0x000000040a0a7211 */ /* 0x000fc400078220ff */
[----:B------:R-:W-:Y:S01]  /*2a20*/  ISETP.GT.AND P0, PT, R2, 0x8, P0 ;  /* 0x000000080200780c */ /* 0x000fe20000704270 */
[----:B0-----:R-:W-:-:S04]  /*2a30*/  IMAD.WIDE.U32 R20, R19, R20, R12 ;  /* 0x0000001413147225 */ /* 0x001fc800078e000c */
[----:B------:R-:W-:Y:S01]  /*2a40*/  IMAD.X R11, R11, 0x1, R5, P1 ;  /* 0x000000010b0b7824 */ /* 0x000fe200008e0605 */
[----:B------:R-:W-:Y:S01]  /*2a50*/  LEA R8, P3, R20, R8, 0x1 ;  /* 0x0000000814087211 */ /* 0x000fe200078608ff */
[----:B------:R-:W-:-:S05]  /*2a60*/  IMAD.IADD R12, R167, 0x1, R21 ;  /* 0x00000001a70c7824 */ /* 0x000fca00078e0215 */
[----:B------:R-:W-:Y:S01]  /*2a70*/  LEA.HI.X R9, R20, R9, R12, 0x1, P3 ;  /* 0x0000000914097211 */ /* 0x000fe200018f0c0c */
[----:B--2---:R-:W-:-:S05]  /*2a80*/  HADD2.F32 R3, -RZ, R18.H0_H0 ;  /* 0x20000012ff037230 */ /* 0x004fca0000004100 */
[----:B------:R-:W-:-:S04]  /*2a90*/  FMUL R3, R3, R22 ;  /* 0x0000001603037220 */ /* 0x000fc80000400000 */
[----:B------:R-:W-:-:S05]  /*2aa0*/  FFMA R3, R26, R23, R3 ;  /* 0x000000171a037223 */ /* 0x000fca0000000003 */
[----:B------:R-:W-:-:S05]  /*2ab0*/  F2FP.F16.F32.PACK_AB R3, RZ, R3 ;  /* 0x00000003ff03723e */ /* 0x000fca00000000ff */
[----:B------:R0:W-:Y:S01]  /*2ac0*/  @P2 STG.E.U16 desc[UR50][R10.64], R3 ;  /* 0x000000030a002986 */ /* 0x0001e2000c101532 */
[----:B------:R-:W-:Y:S05]  /*2ad0*/  @!P0 BRA `(.L_x_36) ;  /* 0x0000000000048947 */ /* 0x000fea0003800000 */
[----:B------:R2:W5:Y:S02]  /*2ae0*/  LDG.E.LTC128B.U16 R18, desc[UR50][R8.64+0x2] ;  /* 0x0000023208127981 */ /* 0x000564000c1e1520 */
.L_x_36:
[----:B------:R-:W-:Y:S05]  /*2af0*/  BSYNC B1 ;  /* 0x0000000000017941 */ /* 0x000fea0003800000 */
.L_x_35:
[----:B0----5:R-:W-:Y:S01]  /*2b00*/  HADD2.F32 R3, -RZ, R18.H0_H0 ;  /* 0x20000012ff037230 */ /* 0x021fe20000004100 */
[----:B------:R-:W-:Y:S01]  /*2b10*/  ISETP.GT.AND P1, PT, R0, 0x8, PT ;  /* 0x000000080000780c */ /* 0x000fe20003f24270 */
[----:B------:R-:W-:Y:S03]  /*2b20*/  BSSY B1, `(.L_x_37) ;  /* 0x0000008000017945 */ /* 0x000fe60003800000 */
[----:B------:R-:W-:Y:S01]  /*2b30*/  FMUL R12, R3, R22 ;  /* 0x00000016030c7220 */ /* 0x000fe20000400000 */
[----:B------:R-:W-:-:S03]  /*2b40*/  ISETP.GT.AND P2, PT, R2, RZ, P1 ;  /* 0x000000ff0200720c */ /* 0x000fc60000f44270 */
[----:B------:R-:W-:-:S05]  /*2b50*/  FFMA R12, R27, R23, R12 ;  /* 0x000000171b0c7223 */ /* 0x000fca000000000c */
[----:B------:R-:W-:-:S05]  /*2b60*/  F2FP.F16.F32.PACK_AB R12, RZ, R12 ;  /* 0x0000000cff0c723e */ /* 0x000fca00000000ff */
[----:B------:R0:W-:Y:S01]  /*2b70*/  @P0 STG.E.U16 desc[UR50][R10.64+0x2], R12 ;  /* 0x0000020c0a000986 */ /* 0x0001e2000c101532 */
[----:B------:R-:W-:Y:S05]  /*2b80*/  @!P2 BRA `(.L_x_38) ;  /* 0x000000000004a947 */ /* 0x000fea0003800000 */
[----:B------:R3:W5:Y:S02]  /*2b90*/  LDG.E.LTC128B.U16 R18, desc[UR50][R6.64+0x10] ;  /* 0x0000103206127981 */ /* 0x000764000c1e1520 */
.L_x_38:
[----:B------:R-:W-:Y:S05]  /*2ba0*/  BSYNC B1 ;  /* 0x0000000000017941 */ /* 0x000fea0003800000 */
.L_x_37:
[----:B-----5:R-:W-:Y:S01]  /*2bb0*/  HADD2.F32 R3, -RZ, R18.H0_H0 ;  /* 0x20000012ff037230 */ /* 0x020fe20000004100 */
        /* <DEDUP_REMOVED lines=9> */
.L_x_40:
[----:B------:R-:W-:Y:S05]  /*2c50*/  BSYNC B1 ;  /* 0x0000000000017941 */ /* 0x000fea0003800000 */
.L_x_39:
[----:B----45:R-:W-:Y:S01]  /*2c60*/  HADD2.F32 R3, -RZ, R18.H0_H0 ;  /* 0x20000012ff037230 */ /* 0x030fe20000004100 */
[----:B------:R-:W-:Y:S01]  /*2c70*/  ISETP.GT.AND P1, PT, R2, 0x8, P1 ;  /* 0x000000080200780c */ /* 0x000fe20000f24270 */
[----:B------:R-:W-:Y:S03]  /*2c80*/  BSSY B1, `(.L_x_41) ;  /* 0x0000007000017945 */ /* 0x000fe60003800000 */
[----:B0-----:R-:W-:-:S04]  /*2c90*/  FMUL R12, R3, R22 ;  /* 0x00000016030c7220 */ /* 0x001fc80000400000 */
[----:B------:R-:W-:-:S05]  /*2ca0*/  FFMA R12, R29, R23, R12 ;  /* 0x000000171d0c7223 */ /* 0x000fca000000000c */
[----:B------:R-:W-:-:S05]  /*2cb0*/  F2FP.F16.F32.PACK_AB R12, RZ, R12 ;  /* 0x0000000cff0c723e */ /* 0x000fca00000000ff */
[----:B------:R0:W-:Y:S01]  /*2cc0*/  @P3 STG.E.U16 desc[UR50][R4.64+0x12], R12 ;  /* 0x0000120c04003986 */ /* 0x0001e2000c101532 */
[----:B------:R-:W-:Y:S05]  /*2cd0*/  @!P1 BRA `(.L_x_42) ;  /* 0x0000000000049947 */ /* 0x000fea0003800000 */
[----:B------:R4:W5:Y:S02]  /*2ce0*/  LDG.E.LTC128B.U16 R18, desc[UR50][R8.64+0x10] ;  /* 0x0000103208127981 */ /* 0x000964000c1e1520 */
.L_x_42:
[----:B------:R-:W-:Y:S05]  /*2cf0*/  BSYNC B1 ;  /* 0x0000000000017941 */ /* 0x000fea0003800000 */
.L_x_41:
[----:B-----5:R-:W-:Y:S01]  /*2d00*/  HADD2.F32 R3, -RZ, R18.H0_H0 ;  /* 0x20000012ff037230 */ /* 0x020fe20000004100 */
[----:B------:R-:W-:Y:S01]  /*2d10*/  ISETP.GT.AND P0, PT, R2, 0x8, P0 ;  /* 0x000000080200780c */ /* 0x000fe20000704270 */
[----:B------:R-:W-:Y:S03]  /*2d20*/  BSSY B1, `(.L_x_43) ;  /* 0x0000007000017945 */ /* 0x000fe60003800000 */
[----:B------:R-:W-:-:S04]  /*2d30*/  FMUL R3, R3, R22 ;  /* 0x0000001603037220 */ /* 0x000fc80000400000 */
[----:B------:R-:W-:-:S05]  /*2d40*/  FFMA R3, R30, R23, R3 ;  /* 0x000000171e037223 */ /* 0x000fca0000000003 */
[----:B------:R-:W-:-:S05]  /*2d50*/  F2FP.F16.F32.PACK_AB R3, RZ, R3 ;  /* 0x00000003ff03723e */ /* 0x000fca00000000ff */
[----:B------:R0:W-:Y:S01]  /*2d60*/  @P1 STG.E.U16 desc[UR50][R10.64+0x10], R3 ;  /* 0x000010030a001986 */ /* 0x0001e2000c101532 */
[----:B------:R-:W-:Y:S05]  /*2d70*/  @!P0 BRA `(.L_x_44) ;  /* 0x0000000000048947 */ /* 0x000fea0003800000 */
[----:B------:R0:W5:Y:S02]  /*2d80*/  LDG.E.LTC128B.U16 R18, desc[UR50][R8.64+0x12] ;  /* 0x0000123208127981 */ /* 0x000164000c1e1520 */
.L_x_44:
[----:B------:R-:W-:Y:S05]  /*2d90*/  BSYNC B1 ;  /* 0x0000000000017941 */ /* 0x000fea0003800000 */
.L_x_43:
        /* <DEDUP_REMOVED lines=10> */
.L_x_46:
[----:B------:R-:W-:Y:S05]  /*2e40*/  BSYNC B1 ;  /* 0x0000000000017941 */ /* 0x000fea0003800000 */
.L_x_45:
        /* <DEDUP_REMOVED lines=10> */
.L_x_48:
[----:B------:R-:W-:Y:S05]  /*2ef0*/  BSYNC B1 ;  /* 0x0000000000017941 */ /* 0x000fea0003800000 */
.L_x_47:
[----:B0----5:R-:W-:Y:S01]  /*2f00*/  HADD2.F32 R3, -RZ, R18.H0_H0 ;  /* 0x20000012ff037230 */ /* 0x021fe20000004100 */
        /* <DEDUP_REMOVED lines=8> */
.L_x_50:
[----:B------:R-:W-:Y:S05]  /*2f90*/  BSYNC B1 ;  /* 0x0000000000017941 */ /* 0x000fea0003800000 */
.L_x_49:
        /* <DEDUP_REMOVED lines=9> */
.L_x_52:
[----:B------:R-:W-:Y:S05]  /*3030*/  BSYNC B1 ;  /* 0x0000000000017941 */ /* 0x000fea0003800000 */
.L_x_51:
        /* <DEDUP_REMOVED lines=10> */
.L_x_54:
[----:B------:R-:W-:Y:S05]  /*30e0*/  BSYNC B1 ;  /* 0x0000000000017941 */ /* 0x000fea0003800000 */
.L_x_53:
        /* <DEDUP_REMOVED lines=10> */
.L_x_56:
[----:B------:R-:W-:Y:S05]  /*3190*/  BSYNC B1 ;  /* 0x0000000000017941 */ /* 0x000fea0003800000 */
.L_x_55:
        /* <DEDUP_REMOVED lines=9> */
.L_x_58:
[----:B------:R-:W-:Y:S05]  /*3230*/  BSYNC B1 ;  /* 0x0000000000017941 */ /* 0x000fea0003800000 */
.L_x_57:
        /* <DEDUP_REMOVED lines=9> */
.L_x_60:
[----:B------:R-:W-:Y:S05]  /*32d0*/  BSYNC B1 ;  /* 0x0000000000017941 */ /* 0x000fea0003800000 */
.L_x_59:
        /* <DEDUP_REMOVED lines=10> */
.L_x_62:
[----:B------:R-:W-:Y:S05]  /*3380*/  BSYNC B1 ;  /* 0x0000000000017941 */ /* 0x000fea0003800000 */
.L_x_61:
        /* <DEDUP_REMOVED lines=10> */
.L_x_64:
[----:B------:R-:W-:Y:S05]  /*3430*/  BSYNC B1 ;  /* 0x0000000000017941 */ /* 0x000fea0003800000 */
.L_x_63:
        /* <DEDUP_REMOVED lines=9> */
.L_x_66:
[----:B------:R-:W-:Y:S05]  /*34d0*/  BSYNC B1 ;  /* 0x0000000000017941 */ /* 0x000fea0003800000 */
.L_x_65:
        /* <DEDUP_REMOVED lines=9> */
.L_x_68:
[----:B------:R-:W-:Y:S05]  /*3570*/  BSYNC B1 ;  /* 0x0000000000017941 */ /* 0x000fea0003800000 */
.L_x_67:
        /* <DEDUP_REMOVED lines=10> */
.L_x_70:
[----:B------:R-:W-:Y:S05]  /*3620*/  BSYNC B1 ;  /* 0x0000000000017941 */ /* 0x000fea0003800000 */
.L_x_69:
        /* <DEDUP_REMOVED lines=10> */
.L_x_72:
[----:B------:R-:W-:Y:S05]  /*36d0*/  BSYNC B1 ;  /* 0x0000000000017941 */ /* 0x000fea0003800000 */
.L_x_71:
        /* <DEDUP_REMOVED lines=9> */
.L_x_74:
[----:B------:R-:W-:Y:S05]  /*3770*/  BSYNC B1 ;  /* 0x0000000000017941 */ /* 0x000fea0003800000 */
.L_x_73:
        /* <DEDUP_REMOVED lines=9> */
.L_x_76:
[----:B------:R-:W-:Y:S05]  /*3810*/  BSYNC B1 ;  /* 0x0000000000017941 */ /* 0x000fea0003800000 */
.L_x_75:
        /* <DEDUP_REMOVED lines=10> */
.L_x_78:
[----:B------:R-:W-:Y:S05]  /*38c0*/  BSYNC B1 ;  /* 0x0000000000017941 */ /* 0x000fea0003800000 */
.L_x_77:
        /* <DEDUP_REMOVED lines=10> */
.L_x_80:
[----:B------:R-:W-:Y:S05]  /*3970*/  BSYNC B1 ;  /* 0x0000000000017941 */ /* 0x000fea0003800000 */
.L_x_79:
        /* <DEDUP_REMOVED lines=9> */
.L_x_82:
[----:B------:R-:W-:Y:S05]  /*3a10*/  BSYNC B1 ;  /* 0x0000000000017941 */ /* 0x000fea0003800000 */
.L_x_81:
        /* <DEDUP_REMOVED lines=9> */
.L_x_84:
[----:B------:R-:W-:Y:S05]  /*3ab0*/  BSYNC B1 ;  /* 0x0000000000017941 */ /* 0x000fea0003800000 */
.L_x_83:
        /* <DEDUP_REMOVED lines=10> */
.L_x_86:
[----:B------:R-:W-:Y:S05]  /*3b60*/  BSYNC B1 ;  /* 0x0000000000017941 */ /* 0x000fea0003800000 */
.L_x_85:
        /* <DEDUP_REMOVED lines=10> */
.L_x_88:
[----:B------:R-:W-:Y:S05]  /*3c10*/  BSYNC B1 ;  /* 0x0000000000017941 */ /* 0x000fea0003800000 */
.L_x_87:
        /* <DEDUP_REMOVED lines=9> */
.L_x_90:
[----:B------:R-:W-:Y:S05]  /*3cb0*/  BSYNC B1 ;  /* 0x0000000000017941 */ /* 0x000fea0003800000 */
.L_x_89:
        /* <DEDUP_REMOVED lines=9> */
.L_x_92:
[----:B------:R-:W-:Y:S05]  /*3d50*/  BSYNC B1 ;  /* 0x0000000000017941 */ /* 0x000fea0003800000 */
.L_x_91:
        /* <DEDUP_REMOVED lines=10> */
.L_x_94:
[----:B------:R-:W-:Y:S05]  /*3e00*/  BSYNC B1 ;  /* 0x0000000000017941 */ /* 0x000fea0003800000 */
.L_x_93:
        /* <DEDUP_REMOVED lines=10> */
.L_x_96:
[----:B------:R-:W-:Y:S05]  /*3eb0*/  BSYNC B1 ;  /* 0x0000000000017941 */ /* 0x000fea0003800000 */
.L_x_95:
        /* <DEDUP_REMOVED lines=9> */
.L_x_98:
[----:B------:R-:W-:Y:S05]  /*3f50*/  BSYNC B1 ;  /* 0x0000000000017941 */ /* 0x000fea0003800000 */
.L_x_97:
        /* <DEDUP_REMOVED lines=9> */
.L_x_100:
[----:B------:R-:W-:Y:S05]  /*3ff0*/  BSYNC B1 ;  /* 0x0000000000017941 */ /* 0x000fea0003800000 */
.L_x_99:
        /* <DEDUP_REMOVED lines=10> */
.L_x_102:
[----:B------:R-:W-:Y:S05]  /*40a0*/  BSYNC B1 ;  /* 0x0000000000017941 */ /* 0x000fea0003800000 */
.L_x_101:
        /* <DEDUP_REMOVED lines=10> */
.L_x_104:
[----:B------:R-:W-:Y:S05]  /*4150*/  BSYNC B1 ;  /* 0x0000000000017941 */ /* 0x000fea0003800000 */
.L_x_103:
        /* <DEDUP_REMOVED lines=9> */
.L_x_106:
[----:B------:R-:W-:Y:S05]  /*41f0*/  BSYNC B1 ;  /* 0x0000000000017941 */ /* 0x000fea0003800000 */
.L_x_105:
        /* <DEDUP_REMOVED lines=9> */
.L_x_108:
[----:B------:R-:W-:Y:S05]  /*4290*/  BSYNC B1 ;  /* 0x0000000000017941 */ /* 0x000fea0003800000 */
.L_x_107:
        /* <DEDUP_REMOVED lines=10> */
.L_x_110:
[----:B------:R-:W-:Y:S05]  /*4340*/  BSYNC B1 ;  /* 0x0000000000017941 */ /* 0x000fea0003800000 */
.L_x_109:
        /* <DEDUP_REMOVED lines=10> */
.L_x_112:
[----:B------:R-:W-:Y:S05]  /*43f0*/  BSYNC B1 ;  /* 0x0000000000017941 */ /* 0x000fea0003800000 */
.L_x_111:
        /* <DEDUP_REMOVED lines=9> */
.L_x_114:
[----:B------:R-:W-:Y:S05]  /*4490*/  BSYNC B1 ;  /* 0x0000000000017941 */ /* 0x000fea0003800000 */
.L_x_113:
        /* <DEDUP_REMOVED lines=9> */
.L_x_116:
[----:B------:R-:W-:Y:S05]  /*4530*/  BSYNC B1 ;  /* 0x0000000000017941 */ /* 0x000fea0003800000 */
.L_x_115:
        /* <DEDUP_REMOVED lines=10> */
.L_x_118:
[----:B------:R-:W-:Y:S05]  /*45e0*/  BSYNC B1 ;  /* 0x0000000000017941 */ /* 0x000fea0003800000 */
.L_x_117:
        /* <DEDUP_REMOVED lines=10> */
.L_x_120:
[----:B------:R-:W-:Y:S05]  /*4690*/  BSYNC B1 ;  /* 0x0000000000017941 */ /* 0x000fea0003800000 */
.L_x_119:
        /* <DEDUP_REMOVED lines=9> */
.L_x_122:
[----:B------:R-:W-:Y:S05]  /*4730*/  BSYNC B1 ;  /* 0x0000000000017941 */ /* 0x000fea0003800000 */
.L_x_121:
        /* <DEDUP_REMOVED lines=9> */
.L_x_124:
[----:B------:R-:W-:Y:S05]  /*47d0*/  BSYNC B1 ;  /* 0x0000000000017941 */ /* 0x000fea0003800000 */
.L_x_123:
        /* <DEDUP_REMOVED lines=10> */
.L_x_126:
[----:B------:R-:W-:Y:S05]  /*4880*/  BSYNC B1 ;  /* 0x0000000000017941 */ /* 0x000fea0003800000 */
.L_x_125:
        /* <DEDUP_REMOVED lines=10> */
.L_x_128:
[----:B------:R-:W-:Y:S05]  /*4930*/  BSYNC B1 ;  /* 0x0000000000017941 */ /* 0x000fea0003800000 */
.L_x_127:
        /* <DEDUP_REMOVED lines=9> */
.L_x_130:
[----:B------:R-:W-:Y:S05]  /*49d0*/  BSYNC B1 ;  /* 0x0000000000017941 */ /* 0x000fea0003800000 */
.L_x_129:
        /* <DEDUP_REMOVED lines=9> */
.L_x_132:
[----:B------:R-:W-:Y:S05]  /*4a70*/  BSYNC B1 ;  /* 0x0000000000017941 */ /* 0x000fea0003800000 */
.L_x_131:
        /* <DEDUP_REMOVED lines=10> */
.L_x_134:
[----:B------:R-:W-:Y:S05]  /*4b20*/  BSYNC B1 ;  /* 0x0000000000017941 */ /* 0x000fea0003800000 */
.L_x_133:
        /* <DEDUP_REMOVED lines=10> */
.L_x_136:
[----:B------:R-:W-:Y:S05]  /*4bd0*/  BSYNC B1 ;  /* 0x0000000000017941 */ /* 0x000fea0003800000 */
.L_x_135:
        /* <DEDUP_REMOVED lines=9> */
.L_x_138:
[----:B------:R-:W-:Y:S05]  /*4c70*/  BSYNC B1 ;  /* 0x0000000000017941 */ /* 0x000fea0003800000 */
.L_x_137:
        /* <DEDUP_REMOVED lines=9> */
.L_x_140:
[----:B------:R-:W-:Y:S05]  /*4d10*/  BSYNC B1 ;  /* 0x0000000000017941 */ /* 0x000fea0003800000 */
.L_x_139:
        /* <DEDUP_REMOVED lines=10> */
.L_x_142:
[----:B------:R-:W-:Y:S05]  /*4dc0*/  BSYNC B1 ;  /* 0x0000000000017941 */ /* 0x000fea0003800000 */
.L_x_141:
        /* <DEDUP_REMOVED lines=10> */
.L_x_144:
[----:B------:R-:W-:Y:S05]  /*4e70*/  BSYNC B1 ;  /* 0x0000000000017941 */ /* 0x000fea0003800000 */
.L_x_143:
        /* <DEDUP_REMOVED lines=9> */
.L_x_146:
[----:B------:R-:W-:Y:S05]  /*4f10*/  BSYNC B1 ;  /* 0x0000000000017941 */ /* 0x000fea0003800000 */
.L_x_145:
        /* <DEDUP_REMOVED lines=9> */
.L_x_148:
[----:B------:R-:W-:Y:S05]  /*4fb0*/  BSYNC B1 ;  /* 0x0000000000017941 */ /* 0x000fea0003800000 */
.L_x_147:
        /* <DEDUP_REMOVED lines=10> */
.L_x_150:
[----:B------:R-:W-:Y:S05]  /*5060*/  BSYNC B1 ;  /* 0x0000000000017941 */ /* 0x000fea0003800000 */
.L_x_149:
        /* <DEDUP_REMOVED lines=10> */
.L_x_152:
[----:B------:R-:W-:Y:S05]  /*5110*/  BSYNC B1 ;  /* 0x0000000000017941 */ /* 0x000fea0003800000 */
.L_x_151:
        /* <DEDUP_REMOVED lines=9> */
.L_x_154:
[----:B------:R-:W-:Y:S05]  /*51b0*/  BSYNC B1 ;  /* 0x0000000000017941 */ /* 0x000fea0003800000 */
.L_x_153:
        /* <DEDUP_REMOVED lines=9> */
.L_x_156:
[----:B------:R-:W-:Y:S05]  /*5250*/  BSYNC B1 ;  /* 0x0000000000017941 */ /* 0x000fea0003800000 */
.L_x_155:
        /* <DEDUP_REMOVED lines=10> */
.L_x_158:
[----:B------:R-:W-:Y:S05]  /*5300*/  BSYNC B1 ;  /* 0x0000000000017941 */ /* 0x000fea0003800000 */
.L_x_157:
        /* <DEDUP_REMOVED lines=10> */
.L_x_160:
[----:B------:R-:W-:Y:S05]  /*53b0*/  BSYNC B1 ;  /* 0x0000000000017941 */ /* 0x000fea0003800000 */
.L_x_159:
        /* <DEDUP_REMOVED lines=9> */
.L_x_162:
[----:B------:R-:W-:Y:S05]  /*5450*/  BSYNC B1 ;  /* 0x0000000000017941 */ /* 0x000fea0003800000 */
.L_x_161:
        /* <DEDUP_REMOVED lines=9> */
.L_x_164:
[----:B------:R-:W-:Y:S05]  /*54f0*/  BSYNC B1 ;  /* 0x0000000000017941 */ /* 0x000fea0003800000 */
.L_x_163:
        /* <DEDUP_REMOVED lines=10> */
.L_x_166:
[----:B------:R-:W-:Y:S05]  /*55a0*/  BSYNC B1 ;  /* 0x0000000000017941 */ /* 0x000fea0003800000 */
.L_x_165:
        /* <DEDUP_REMOVED lines=10> */
.L_x_168:
[----:B------:R-:W-:Y:S05]  /*5650*/  BSYNC B1 ;  /* 0x0000000000017941 */ /* 0x000fea0003800000 */
.L_x_167:
        /* <DEDUP_REMOVED lines=9> */
.L_x_170:
[----:B------:R-:W-:Y:S05]  /*56f0*/  BSYNC B1 ;  /* 0x0000000000017941 */ /* 0x000fea0003800000 */
.L_x_169:
        /* <DEDUP_REMOVED lines=9> */
.L_x_172:
[----:B------:R-:W-:Y:S05]  /*5790*/  BSYNC B1 ;  /* 0x0000000000017941 */ /* 0x000fea0003800000 */
.L_x_171:
        /* <DEDUP_REMOVED lines=10> */
.L_x_174:
[----:B------:R-:W-:Y:S05]  /*5840*/  BSYNC B1 ;  /* 0x0000000000017941 */ /* 0x000fea0003800000 */
.L_x_173:
        /* <DEDUP_REMOVED lines=10> */
.L_x_176:
[----:B------:R-:W-:Y:S05]  /*58f0*/  BSYNC B1 ;  /* 0x0000000000017941 */ /* 0x000fea0003800000 */
.L_x_175:
        /* <DEDUP_REMOVED lines=9> */
.L_x_178:
[----:B------:R-:W-:Y:S05]  /*5990*/  BSYNC B1 ;  /* 0x0000000000017941 */ /* 0x000fea0003800000 */
.L_x_177:
        /* <DEDUP_REMOVED lines=9> */
.L_x_180:
[----:B------:R-:W-:Y:S05]  /*5a30*/  BSYNC B1 ;  /* 0x0000000000017941 */ /* 0x000fea0003800000 */
.L_x_179:
        /* <DEDUP_REMOVED lines=10> */
.L_x_182:
[----:B------:R-:W-:Y:S05]  /*5ae0*/  BSYNC B1 ;  /* 0x0000000000017941 */ /* 0x000fea0003800000 */
.L_x_181:
        /* <DEDUP_REMOVED lines=10> */
.L_x_184:
[----:B------:R-:W-:Y:S05]  /*5b90*/  BSYNC B1 ;  /* 0x0000000000017941 */ /* 0x000fea0003800000 */
.L_x_183:
        /* <DEDUP_REMOVED lines=9> */
.L_x_186:
[----:B------:R-:W-:Y:S05]  /*5c30*/  BSYNC B1 ;  /* 0x0000000000017941 */ /* 0x000fea0003800000 */
.L_x_185:
        /* <DEDUP_REMOVED lines=9> */
.L_x_188:
[----:B------:R-:W-:Y:S05]  /*5cd0*/  BSYNC B1 ;  /* 0x0000000000017941 */ /* 0x000fea0003800000 */
.L_x_187:
        /* <DEDUP_REMOVED lines=10> */
.L_x_190:
[----:B------:R-:W-:Y:S05]  /*5d80*/  BSYNC B1 ;  /* 0x0000000000017941 */ /* 0x000fea0003800000 */
.L_x_189:
        /* <DEDUP_REMOVED lines=10> */
.L_x_192:
[----:B------:R-:W-:Y:S05]  /*5e30*/  BSYNC B1 ;  /* 0x0000000000017941 */ /* 0x000fea0003800000 */
.L_x_191:
        /* <DEDUP_REMOVED lines=9> */
.L_x_194:
[----:B------:R-:W-:Y:S05]  /*5ed0*/  BSYNC B1 ;  /* 0x0000000000017941 */ /* 0x000fea0003800000 */
.L_x_193:
        /* <DEDUP_REMOVED lines=9> */
.L_x_196:
[----:B------:R-:W-:Y:S05]  /*5f70*/  BSYNC B1 ;  /* 0x0000000000017941 */ /* 0x000fea0003800000 */
.L_x_195:
        /* <DEDUP_REMOVED lines=10> */
.L_x_198:
[----:B------:R-:W-:Y:S05]  /*6020*/  BSYNC B1 ;  /* 0x0000000000017941 */ /* 0x000fea0003800000 */
.L_x_197:
        /* <DEDUP_REMOVED lines=10> */
.L_x_200:
[----:B------:R-:W-:Y:S05]  /*60d0*/  BSYNC B1 ;  /* 0x0000000000017941 */ /* 0x000fea0003800000 */
.L_x_199:
        /* <DEDUP_REMOVED lines=9> */
.L_x_202:
[----:B------:R-:W-:Y:S05]  /*6170*/  BSYNC B1 ;  /* 0x0000000000017941 */ /* 0x000fea0003800000 */
.L_x_201:
        /* <DEDUP_REMOVED lines=9> */
.L_x_204:
[----:B------:R-:W-:Y:S05]  /*6210*/  BSYNC B1 ;  /* 0x0000000000017941 */ /* 0x000fea0003800000 */
.L_x_203:
        /* <DEDUP_REMOVED lines=10> */
.L_x_206:
[----:B------:R-:W-:Y:S05]  /*62c0*/  BSYNC B1 ;  /* 0x0000000000017941 */ /* 0x000fea0003800000 */
.L_x_205:
        /* <DEDUP_REMOVED lines=10> */
.L_x_208:
[----:B------:R-:W-:Y:S05]  /*6370*/  BSYNC B1 ;  /* 0x0000000000017941 */ /* 0x000fea0003800000 */
.L_x_207:
        /* <DEDUP_REMOVED lines=9> */
.L_x_210:
[----:B------:R-:W-:Y:S05]  /*6410*/  BSYNC B1 ;  /* 0x0000000000017941 */ /* 0x000fea0003800000 */
.L_x_209:
        /* <DEDUP_REMOVED lines=9> */
.L_x_212:
[----:B------:R-:W-:Y:S05]  /*64b0*/  BSYNC B1 ;  /* 0x0000000000017941 */ /* 0x000fea0003800000 */
.L_x_211:
        /* <DEDUP_REMOVED lines=10> */
.L_x_214:
[----:B------:R-:W-:Y:S05]  /*6560*/  BSYNC B1 ;  /* 0x0000000000017941 */ /* 0x000fea0003800000 */
.L_x_213:
        /* <DEDUP_REMOVED lines=10> */
.L_x_216:
[----:B------:R-:W-:Y:S05]  /*6610*/  BSYNC B1 ;  /* 0x0000000000017941 */ /* 0x000fea0003800000 */
.L_x_215:
        /* <DEDUP_REMOVED lines=9> */
.L_x_218:
[----:B------:R-:W-:Y:S05]  /*66b0*/  BSYNC B1 ;  /* 0x0000000000017941 */ /* 0x000fea0003800000 */
.L_x_217:
        /* <DEDUP_REMOVED lines=9> */
.L_x_220:
[----:B------:R-:W-:Y:S05]  /*6750*/  BSYNC B1 ;  /* 0x0000000000017941 */ /* 0x000fea0003800000 */
.L_x_219:
        /* <DEDUP_REMOVED lines=10> */
.L_x_222:
[----:B------:R-:W-:Y:S05]  /*6800*/  BSYNC B1 ;  /* 0x0000000000017941 */ /* 0x000fea0003800000 */
.L_x_221:
        /* <DEDUP_REMOVED lines=10> */
.L_x_224:
[----:B------:R-:W-:Y:S05]  /*68b0*/  BSYNC B1 ;  /* 0x0000000000017941 */ /* 0x000fea0003800000 */
.L_x_223:
        /* <DEDUP_REMOVED lines=9> */
.L_x_226:
[----:B------:R-:W-:Y:S05]  /*6950*/  BSYNC B1 ;  /* 0x0000000000017941 */ /* 0x000fea0003800000 */
.L_x_225:
        /* <DEDUP_REMOVED lines=9> */
.L_x_228:
[----:B------:R-:W-:Y:S05]  /*69f0*/  BSYNC B1 ;  /* 0x0000000000017941 */ /* 0x000fea0003800000 */
.L_x_227:
        /* <DEDUP_REMOVED lines=10> */
.L_x_230:
[----:B------:R-:W-:Y:S05]  /*6aa0*/  BSYNC B1 ;  /* 0x0000000000017941 */ /* 0x000fea0003800000 */
.L_x_229:
        /* <DEDUP_REMOVED lines=10> */
.L_x_232:
[----:B------:R-:W-:Y:S05]  /*6b50*/  BSYNC B1 ;  /* 0x0000000000017941 */ /* 0x000fea0003800000 */
.L_x_231:
        /* <DEDUP_REMOVED lines=9> */
.L_x_234:
[----:B------:R-:W-:Y:S05]  /*6bf0*/  BSYNC B1 ;  /* 0x0000000000017941 */ /* 0x000fea0003800000 */
.L_x_233:
        /* <DEDUP_REMOVED lines=9> */
.L_x_236:
[----:B------:R-:W-:Y:S05]  /*6c90*/  BSYNC B1 ;  /* 0x0000000000017941 */ /* 0x000fea0003800000 */
.L_x_235:
        /* <DEDUP_REMOVED lines=10> */
.L_x_238:
[----:B------:R-:W-:Y:S05]  /*6d40*/  BSYNC B1 ;  /* 0x0000000000017941 */ /* 0x000fea0003800000 */
.L_x_237:
        /* <DEDUP_REMOVED lines=10> */
.L_x_240:
[----:B------:R-:W-:Y:S05]  /*6df0*/  BSYNC B1 ;  /* 0x0000000000017941 */ /* 0x000fea0003800000 */
.L_x_239:
        /* <DEDUP_REMOVED lines=9> */
.L_x_242:
[----:B------:R-:W-:Y:S05]  /*6e90*/  BSYNC B1 ;  /* 0x0000000000017941 */ /* 0x000fea0003800000 */
.L_x_241:
        /* <DEDUP_REMOVED lines=9> */
.L_x_244:
[----:B------:R-:W-:Y:S05]  /*6f30*/  BSYNC B1 ;  /* 0x0000000000017941 */ /* 0x000fea0003800000 */
.L_x_243:
        /* <DEDUP_REMOVED lines=10> */
.L_x_246:
[----:B------:R-:W-:Y:S05]  /*6fe0*/  BSYNC B1 ;  /* 0x0000000000017941 */ /* 0x000fea0003800000 */
.L_x_245:
        /* <DEDUP_REMOVED lines=10> */
.L_x_248:
[----:B------:R-:W-:Y:S05]  /*7090*/  BSYNC B1 ;  /* 0x0000000000017941 */ /* 0x000fea0003800000 */
.L_x_247:
        /* <DEDUP_REMOVED lines=9> */
.L_x_250:
[----:B------:R-:W-:Y:S05]  /*7130*/  BSYNC B1 ;  /* 0x0000000000017941 */ /* 0x000fea0003800000 */
.L_x_249:
        /* <DEDUP_REMOVED lines=9> */
.L_x_252:
[----:B------:R-:W-:Y:S05]  /*71d0*/  BSYNC B1 ;  /* 0x0000000000017941 */ /* 0x000fea0003800000 */
.L_x_251:
        /* <DEDUP_REMOVED lines=10> */
.L_x_254:
[----:B------:R-:W-:Y:S05]  /*7280*/  BSYNC B1 ;  /* 0x0000000000017941 */ /* 0x000fea0003800000 */
.L_x_253:
        /* <DEDUP_REMOVED lines=10> */
.L_x_256:
[----:B------:R-:W-:Y:S05]  /*7330*/  BSYNC B1 ;  /* 0x0000000000017941 */ /* 0x000fea0003800000 */
.L_x_255:
        /* <DEDUP_REMOVED lines=9> */
.L_x_258:
[----:B------:R-:W-:Y:S05]  /*73d0*/  BSYNC B1 ;  /* 0x0000000000017941 */ /* 0x000fea0003800000 */
.L_x_257:
        /* <DEDUP_REMOVED lines=9> */
.L_x_260:
[----:B------:R-:W-:Y:S05]  /*7470*/  BSYNC B1 ;  /* 0x0000000000017941 */ /* 0x000fea0003800000 */
.L_x_259:
        /* <DEDUP_REMOVED lines=10> */
.L_x_262:
[----:B------:R-:W-:Y:S05]  /*7520*/  BSYNC B1 ;  /* 0x0000000000017941 */ /* 0x000fea0003800000 */
.L_x_261:
        /* <DEDUP_REMOVED lines=10> */
.L_x_264:
[----:B------:R-:W-:Y:S05]  /*75d0*/  BSYNC B1 ;  /* 0x0000000000017941 */ /* 0x000fea0003800000 */
.L_x_263:
        /* <DEDUP_REMOVED lines=9> */
.L_x_266:
[----:B------:R-:W-:Y:S05]  /*7670*/  BSYNC B1 ;  /* 0x0000000000017941 */ /* 0x000fea0003800000 */
.L_x_265:
        /* <DEDUP_REMOVED lines=9> */
.L_x_268:
[----:B------:R-:W-:Y:S05]  /*7710*/  BSYNC B1 ;  /* 0x0000000000017941 */ /* 0x000fea0003800000 */
.L_x_267:
        /* <DEDUP_REMOVED lines=10> */
.L_x_270:
[----:B------:R-:W-:Y:S05]  /*77c0*/  BSYNC B1 ;  /* 0x0000000000017941 */ /* 0x000fea0003800000 */
.L_x_269:
        /* <DEDUP_REMOVED lines=10> */
.L_x_272:
[----:B------:R-:W-:Y:S05]  /*7870*/  BSYNC B1 ;  /* 0x0000000000017941 */ /* 0x000fea0003800000 */
.L_x_271:
        /* <DEDUP_REMOVED lines=9> */
.L_x_274:
[----:B------:R-:W-:Y:S05]  /*7910*/  BSYNC B1 ;  /* 0x0000000000017941 */ /* 0x000fea0003800000 */
.L_x_273:
        /* <DEDUP_REMOVED lines=9> */
.L_x_276:
[----:B------:R-:W-:Y:S05]  /*79b0*/  BSYNC B1 ;  /* 0x0000000000017941 */ /* 0x000fea0003800000 */
.L_x_275:
        /* <DEDUP_REMOVED lines=10> */
.L_x_278:
[----:B------:R-:W-:Y:S05]  /*7a60*/  BSYNC B1 ;  /* 0x0000000000017941 */ /* 0x000fea0003800000 */
.L_x_277:
        /* <DEDUP_REMOVED lines=10> */
.L_x_280:
[----:B------:R-:W-:Y:S05]  /*7b10*/  BSYNC B1 ;  /* 0x0000000000017941 */ /* 0x000fea0003800000 */
.L_x_279:
        /* <DEDUP_REMOVED lines=9> */
.L_x_282:
[----:B------:R-:W-:Y:S05]  /*7bb0*/  BSYNC B1 ;  /* 0x0000000000017941 */ /* 0x000fea0003800000 */
.L_x_281:
[----:B-----5:R-:W-:Y:S01]  /*7bc0*/  HADD2.F32 R3, -RZ, R18.H0_H0 ;  /* 0x20000012ff037230 */ /* 0x020fe20000004100 */
[----:B------:R-:W-:Y:S01]  /*7bd0*/  ISETP.GT.AND P0, PT, R2, 0x8, P0 ;  /* 0x000000080200780c */ /* 0x000fe20000704270 */
[----:B0-----:R-:W-:Y:S01]  /*7be0*/  @P1 IMAD.MOV.U32 R4, RZ, RZ, R10 ;  /* 0x000000ffff041224 */ /* 0x001fe200078e000a */
[----:B------:R-:W-:Y:S01]  /*7bf0*/  BSSY B1, `(.L_x_283) ;  /* 0x0000008000017945 */ /* 0x000fe20003800000 */
[----:B------:R-:W-:Y:S02]  /*7c00*/  @P1 IMAD.MOV.U32 R5, RZ, RZ, R11 ;  /* 0x000000ffff051224 */ /* 0x000fe400078e000b */
[----:B------:R-:W-:-:S04]  /*7c10*/  FMUL R3, R3, R22 ;  /* 0x0000001603037220 */ /* 0x000fc80000400000 */
[----:B------:R-:W-:-:S05]  /*7c20*/  FFMA R3, R150, R23, R3 ;  /* 0x0000001796037223 */ /* 0x000fca0000000003 */
[----:B------:R-:W-:-:S05]  /*7c30*/  F2FP.F16.F32.PACK_AB R3, RZ, R3 ;  /* 0x00000003ff03723e */ /* 0x000fca00000000ff */
[----:B------:R0:W-:Y:S01]  /*7c40*/  @P1 STG.E.U16 desc[UR50][R4.64+0x1f0], R3 ;  /* 0x0001f00304001986 */ /* 0x0001e2000c101532 */
[----:B------:R-:W-:Y:S05]  /*7c50*/  @!P0 BRA `(.L_x_284) ;  /* 0x0000000000048947 */ /* 0x000fea0003800000 */
[----:B------:R0:W5:Y:S02]  /*7c60*/  LDG.E.LTC128B.U16 R18, desc[UR50][R8.64+0x1f2] ;  /* 0x0001f23208127981 */ /* 0x000164000c1e1520 */
.L_x_284:
[----:B------:R-:W-:Y:S05]  /*7c70*/  BSYNC B1 ;  /* 0x0000000000017941 */ /* 0x000fea0003800000 */
.L_x_283:
[----:B------:R-:W-:Y:S05]  /*7c80*/  @!P0 BRA `(.L_x_285) ;  /* 0x0000002400508947 */ /* 0x000fea0003800000 */
[----:B0----5:R-:W-:-:S05]  /*7c90*/  HADD2.F32 R3, -RZ, R18.H0_H0 ;  /* 0x20000012ff037230 */ /* 0x021fca0000004100 */
[----:B------:R-:W-:-:S04]  /*7ca0*/  FMUL R0, R3, R22 ;  /* 0x0000001603007220 */ /* 0x000fc80000400000 */
[----:B------:R-:W-:-:S05]  /*7cb0*/  FFMA R0, R151, R23, R0 ;  /* 0x0000001797007223 */ /* 0x000fca0000000000 */
[----:B------:R-:W-:-:S05]  /*7cc0*/  F2FP.F16.F32.PACK_AB R0, RZ, R0 ;  /* 0x00000000ff00723e */ /* 0x000fca00000000ff */
[----:B------:R0:W-:Y:S01]  /*7cd0*/  STG.E.U16 desc[UR50][R10.64+0x1f2], R0 ;  /* 0x0001f2000a007986 */ /* 0x0001e2000c101532 */
[----:B------:R-:W-:Y:S05]  /*7ce0*/  BRA `(.L_x_285) ;  /* 0x0000002400387947 */ /* 0x000fea0003800000 */
.L_x_32:
[----:B------:R-:W-:Y:S01]  /*7cf0*/  ISETP.GT.AND P0, PT, R0, 0x1, PT ;  /* 0x000000010000780c */ /* 0x000fe20003f04270 */
[----:B------:R-:W-:Y:S01]  /*7d00*/  ULDC.64 UR4, c[0x0][0x5c0] ;  /* 0x0001700000047ab9 */ /* 0x000fe20000000a00 */
[-C--:B------:R-:W-:Y:S01]  /*7d10*/  FMUL R24, R24, R23.reuse ;  /* 0x0000001718187220 */ /* 0x080fe20000400000 */
[-C--:B------:R-:W-:Y:S01]  /*7d20*/  FMUL R25, R25, R23.reuse ;  /* 0x0000001719197220 */ /* 0x080fe20000400000 */
[----:B------:R-:W-:Y:S01]  /*7d30*/  ISETP.GT.AND P3, PT, R2, RZ, P0 ;  /* 0x000000ff0200720c */ /* 0x000fe20000764270 */
[-C--:B------:R-:W-:Y:S01]  /*7d40*/  FMUL R26, R26, R23.reuse ;  /* 0x000000171a1a7220 */ /* 0x080fe20000400000 */
[----:B------:R-:W-:Y:S01]  /*7d50*/  LEA R4, P4, R168, UR4, 0x1 ;  /* 0x00000004a8047c11 */ /* 0x000fe2000f8808ff */
[-C--:B------:R-:W-:Y:S01]  /*7d60*/  FMUL R27, R27, R23.reuse ;  /* 0x000000171b1b7220 */ /* 0x080fe20000400000 */
[----:B------:R-:W-:Y:S01]  /*7d70*/  F2FP.F16.F32.PACK_AB R24, RZ, R24 ;  /* 0x00000018ff18723e */ /* 0x000fe200000000ff */
[-C--:B------:R-:W-:Y:S01]  /*7d80*/  FMUL R28, R28, R23.reuse ;  /* 0x000000171c1c7220 */ /* 0x080fe20000400000 */
[----:B------:R-:W-:Y:S01]  /*7d90*/  LEA.HI.X R5, R168, UR5, R173, 0x1, P4 ;  /* 0x00000005a8057c11 */ /* 0x000fe2000a0f0cad */
[----:B------:R-:W-:Y:S01]  /*7da0*/  FMUL R29, R29, R23 ;  /* 0x000000171d1d7220 */ /* 0x000fe20000400000 */
[----:B------:R-:W-:Y:S01]  /*7db0*/  F2FP.F16.F32.PACK_AB R25, RZ, R25 ;  /* 0x00000019ff19723e */ /* 0x000fe200000000ff */
[-C--:B------:R-:W-:Y:S01]  /*7dc0*/  FMUL R30, R30, R23.reuse ;  /* 0x000000171e1e7220 */ /* 0x080fe20000400000 */
[C---:B------:R-:W-:Y:S01]  /*7dd0*/  SHF.L.U64.HI R11, R10.reuse, 0x4, R11 ;  /* 0x000000040a0b7819 */ /* 0x040fe2000001020b */
[----:B------:R-:W-:Y:S01]  /*7de0*/  @P1 STG.E.U16 desc[UR50][R4.64], R24 ;  /* 0x0000001804001986 */ /* 0x000fe2000c101532 */
[----:B------:R-:W-:Y:S01]  /*7df0*/  LEA R6, P4, R10, R4, 0x4 ;  /* 0x000000040a067211 */ /* 0x000fe200078820ff */
[-C--:B------:R-:W-:Y:S01]  /*7e00*/  FMUL R31, R31, R23.reuse ;  /* 0x000000171f1f7220 */ /* 0x080fe20000400000 */
[----:B------:R-:W-:Y:S01]  /*7e10*/  ISETP.GT.AND P2, PT, R2, 0x8, P2 ;  /* 0x000000080200780c */ /* 0x000fe20001744270 */
[----:B------:R-:W-:Y:S01]  /*7e20*/  @P3 STG.E.U16 desc[UR50][R4.64+0x2], R25 ;  /* 0x0000021904003986 */ /* 0x000fe2000c101532 */
[----:B------:R-:W-:Y:S01]  /*7e30*/  ISETP.GT.AND P1, PT, R0, 0x8, PT ;  /* 0x000000080000780c */ /* 0x000fe20003f24270 */
[----:B------:R-:W-:Y:S01]  /*7e40*/  IMAD.X R7, R11, 0x1, R5, P4 ;  /* 0x000000010b077824 */ /* 0x000fe200020e0605 */
[----:B------:R-:W-:Y:S01]  /*7e50*/  ISETP.GT.AND P3, PT, R2, 0x8, P0 ;  /* 0x000000080200780c */ /* 0x000fe20000764270 */
[-C--:B------:R-:W-:Y:S01]  /*7e60*/  FMUL R32, R32, R23.reuse ;  /* 0x0000001720207220 */ /* 0x080fe20000400000 */
[----:B------:R-:W-:Y:S01]  /*7e70*/  ISETP.GT.AND P0, PT, R0, 0x9, PT ;  /* 0x000000090000780c */ /* 0x000fe20003f04270 */
[-C--:B------:R-:W-:Y:S01]  /*7e80*/  FMUL R33, R33, R23.reuse ;  /* 0x0000001721217220 */ /* 0x080fe20000400000 */
[----:B------:R-:W-:Y:S01]  /*7e90*/  ISETP.GT.AND P5, PT, R2, RZ, P1 ;  /* 0x000000ff0200720c */ /* 0x000fe20000fa4270 */
[-C--:B------:R-:W-:Y:S01]  /*7ea0*/  FMUL R34, R34, R23.reuse ;  /* 0x0000001722227220 */ /* 0x080fe20000400000 */
[----:B------:R-:W-:Y:S01]  /*7eb0*/  ISETP.GT.AND P4, PT, R2, RZ, P0 ;  /* 0x000000ff0200720c */ /* 0x000fe20000784270 */
[-C--:B------:R-:W-:Y:S01]  /*7ec0*/  FMUL R35, R35, R23.reuse ;  /* 0x0000001723237220 */ /* 0x080fe20000400000 */
[----:B------:R-:W-:Y:S01]  /*7ed0*/  F2FP.F16.F32.PACK_AB R26, RZ, R26 ;  /* 0x0000001aff1a723e */ /* 0x000fe200000000ff */
[----:B------:R-:W-:Y:S01]  /*7ee0*/  FMUL R36, R36, R23 ;  /* 0x0000001724247220 */ /* 0x000fe20000400000 */
[----:B------:R-:W-:Y:S01]  /*7ef0*/  F2FP.F16.F32.PACK_AB R27, RZ, R27 ;  /* 0x0000001bff1b723e */ /* 0x000fe200000000ff */
[----:B------:R-:W-:Y:S01]  /*7f00*/  FMUL R37, R37, R23 ;  /* 0x0000001725257220 */ /* 0x000fe20000400000 */
[----:B------:R-:W-:Y:S01]  /*7f10*/  F2FP.F16.F32.PACK_AB R28, RZ, R28 ;  /* 0x0000001cff1c723e */ /* 0x000fe200000000ff */
[----:B------:R-:W-:Y:S01]  /*7f20*/  @P2 STG.E.U16 desc[UR50][R6.64], R26 ;  /* 0x0000001a06002986 */ /* 0x000fe2000c101532 */
[----:B------:R-:W-:Y:S01]  /*7f30*/  F2FP.F16.F32.PACK_AB R29, RZ, R29 ;  /* 0x0000001dff1d723e */ /* 0x000fe200000000ff */
[-C--:B------:R-:W-:Y:S01]  /*7f40*/  FMUL R38, R38, R23.reuse ;  /* 0x0000001726267220 */ /* 0x080fe20000400000 */
[----:B------:R-:W-:Y:S01]  /*7f50*/  ISETP.GT.AND P1, PT, R2, 0x8, P1 ;  /* 0x000000080200780c */ /* 0x000fe20000f24270 */
[----:B------:R-:W-:Y:S01]  /*7f60*/  @P3 STG.E.U16 desc[UR50][R6.64+0x2], R27 ;  /* 0x0000021b06003986 */ /* 0x000fe2000c101532 */
[----:B------:R-:W-:Y:S01]  /*7f70*/  ISETP.GT.AND P3, PT, R0, 0x10, PT ;  /* 0x000000100000780c */ /* 0x000fe20003f64270 */
[-C--:B------:R-:W-:Y:S01]  /*7f80*/  FMUL R39, R39, R23.reuse ;  /* 0x0000001727277220 */ /* 0x080fe20000400000 */
[----:B------:R-:W-:Y:S01]  /*7f90*/  ISETP.GT.AND P2, PT, R2, 0x8, P0 ;  /* 0x000000080200780c */ /* 0x000fe20000744270 */
[----:B------:R-:W-:Y:S01]  /*7fa0*/  @P5 STG.E.U16 desc[UR50][R4.64+0x10], R28 ;  /* 0x0000101c04005986 */ /* 0x000fe2000c101532 */
[----:B------:R-:W-:Y:S01]  /*7fb0*/  ISETP.GT.AND P0, PT, R0, 0x11, PT ;  /* 0x000000110000780c */ /* 0x000fe20003f04270 */
[-C--:B------:R-:W-:Y:S01]  /*7fc0*/  FMUL R40, R40, R23.reuse ;  /* 0x0000001728287220 */ /* 0x080fe20000400000 */
[----:B------:R-:W-:Y:S01]  /*7fd0*/  F2FP.F16.F32.PACK_AB R30, RZ, R30 ;  /* 0x0000001eff1e723e */ /* 0x000fe200000000ff */
[----:B------:R-:W-:Y:S01]  /*7fe0*/  @P4 STG.E.U16 desc[UR50][R4.64+0x12], R29 ;  /* 0x0000121d04004986 */ /* 0x000fe2000c101532 */
[C---:B------:R-:W-:Y:S01]  /*7ff0*/  ISETP.GT.AND P4, PT, R2.reuse, RZ, P3 ;  /* 0x000000ff0200720c */ /* 0x040fe20001f84270 */
[----:B------:R-:W-:Y:S01]  /*8000*/  FMUL R41, R41, R23 ;  /* 0x0000001729297220 */ /* 0x000fe20000400000 */
[----:B------:R-:W-:Y:S01]  /*8010*/  ISETP.GT.AND P5, PT, R2, RZ, P0 ;  /* 0x000000ff0200720c */ /* 0x000fe200007a4270 */
[----:B------:R-:W-:Y:S01]  /*8020*/  @P1 STG.E.U16 desc[UR50][R6.64+0x10], R30 ;  /* 0x0000101e06001986 */ /* 0x000fe2000c101532 */
[----:B------:R-:W-:Y:S01]  /*8030*/  F2FP.F16.F32.PACK_AB R31, RZ, R31 ;  /* 0x0000001fff1f723e */ /* 0x000fe200000000ff */
[-C--:B------:R-:W-:Y:S01]  /*8040*/  FMUL R42, R42, R23.reuse ;  /* 0x000000172a2a7220 */ /* 0x080fe20000400000 */
[----:B------:R-:W-:Y:S01]  /*8050*/  F2FP.F16.F32.PACK_AB R32, RZ, R32 ;  /* 0x00000020ff20723e */ /* 0x000fe200000000ff */
[----:B------:R-:W-:Y:S01]  /*8060*/  FMUL R43, R43, R23 ;  /* 0x000000172b2b7220 */ /* 0x000fe20000400000 */
[----:B------:R-:W-:Y:S01]  /*8070*/  ISETP.GT.AND P1, PT, R2, 0x8, P3 ;  /* 0x000000080200780c */ /* 0x000fe20001f24270 */
[----:B------:R-:W-:Y:S01]  /*8080*/  @P2 STG.E.U16 desc[UR50][R6.64+0x12], R31 ;  /* 0x0000121f06002986 */ /* 0x000fe2000c101532 */
[----:B------:R-:W-:Y:S01]  /*8090*/  F2FP.F16.F32.PACK_AB R33, RZ, R33 ;  /* 0x00000021ff21723e */ /* 0x000fe200000000ff */
[-C--:B------:R-:W-:Y:S01]  /*80a0*/  FMUL R44, R44, R23.reuse ;  /* 0x000000172c2c7220 */ /* 0x080fe20000400000 */
[----:B------:R-:W-:Y:S01]  /*80b0*/  ISETP.GT.AND P3, PT, R0, 0x18, PT ;  /* 0x000000180000780c */ /* 0x000fe20003f64270 */
[----:B------:R-:W-:Y:S01]  /*80c0*/  @P4 STG.E.U16 desc[UR50][R4.64+0x20], R32 ;  /* 0x0000202004004986 */ /* 0x000fe2000c101532 */
[----:B------:R-:W-:Y:S01]  /*80d0*/  ISETP.GT.AND P2, PT, R2, 0x8, P0 ;  /* 0x000000080200780c */ /* 0x000fe20000744270 */
[-C--:B------:R-:W-:Y:S01]  /*80e0*/  FMUL R45, R45, R23.reuse ;  /* 0x000000172d2d7220 */ /* 0x080fe20000400000 */
[----:B------:R-:W-:Y:S01]  /*80f0*/  ISETP.GT.AND P0, PT, R0, 0x19, PT ;  /* 0x000000190000780c */ /* 0x000fe20003f04270 */
[----:B------:R-:W-:Y:S01]  /*8100*/  @P5 STG.E.U16 desc[UR50][R4.64+0x22], R33 ;  /* 0x0000222104005986 */ /* 0x000fe2000c101532 */
[----:B------:R-:W-:Y:S01]  /*8110*/  ISETP.GT.AND P4, PT, R2, RZ, P3 ;  /* 0x000000ff0200720c */ /* 0x000fe20001f84270 */
[-C--:B------:R-:W-:Y:S01]  /*8120*/  FMUL R46, R46, R23.reuse ;  /* 0x000000172e2e7220 */ /* 0x080fe20000400000 */
[----:B------:R-:W-:Y:S01]  /*8130*/  ISETP.GT.AND P5, PT, R2, RZ, P0 ;  /* 0x000000ff0200720c */ /* 0x000fe200007a4270 */
[-C--:B------:R-:W-:Y:S01]  /*8140*/  FMUL R47, R47, R23.reuse ;  /* 0x000000172f2f7220 */ /* 0x080fe20000400000 */
[----:B------:R-:W-:Y:S01]  /*8150*/  F2FP.F16.F32.PACK_AB R34, RZ, R34 ;  /* 0x00000022ff22723e */ /* 0x000fe200000000ff */
[----:B------:R-:W-:Y:S01]  /*8160*/  FMUL R48, R48, R23 ;  /* 0x0000001730307220 */ /* 0x000fe20000400000 */
[----:B------:R-:W-:Y:S01]  /*8170*/  F2FP.F16.F32.PACK_AB R35, RZ, R35 ;  /* 0x00000023ff23723e */ /* 0x000fe200000000ff */
[-C--:B------:R-:W-:Y:S01]  /*8180*/  FMUL R49, R49, R23.reuse ;  /* 0x0000001731317220 */ /* 0x080fe20000400000 */
[----:B------:R-:W-:Y:S01]  /*8190*/  F2FP.F16.F32.PACK_AB R36, RZ, R36 ;  /* 0x00000024ff24723e */ /* 0x000fe200000000ff */
[----:B------:R-:W-:Y:S01]  /*81a0*/  @P1 STG.E.U16 desc[UR50][R6.64+0x20], R34 ;  /* 0x0000202206001986 */ /* 0x000fe2000c101532 */
[----:B------:R-:W-:Y:S01]  /*81b0*/  ISETP.GT.AND P1, PT, R2, 0x8, P3 ;  /* 0x000000080200780c */ /* 0x000fe20001f24270 */
[----:B------:R-:W-:Y:S01]  /*81c0*/  FMUL R50, R50, R23 ;  /* 0x0000001732327220 */ /* 0x000fe20000400000 */
[----:B------:R-:W-:Y:S01]  /*81d0*/  F2FP.F16.F32.PACK_AB R37, RZ, R37 ;  /* 0x00000025ff25723e */ /* 0x000fe200000000ff */
[----:B------:R-:W-:Y:S01]  /*81e0*/  @P2 STG.E.U16 desc[UR50][R6.64+0x22], R35 ;  /* 0x0000222306002986 */ /* 0x000fe2000c101532 */
[----:B------:R-:W-:Y:S01]  /*81f0*/  ISETP.GT.AND P3, PT, R0, 0x20, PT ;  /* 0x000000200000780c */ /* 0x000fe20003f64270 */
[-C--:B------:R-:W-:Y:S01]  /*8200*/  FMUL R51, R51, R23.reuse ;  /* 0x0000001733337220 */ /* 0x080fe20000400000 */
[----:B------:R-:W-:Y:S01]  /*8210*/  ISETP.GT.AND P2, PT, R2, 0x8, P0 ;  /* 0x000000080200780c */ /* 0x000fe20000744270 */
[----:B------:R-:W-:Y:S01]  /*8220*/  @P4 STG.E.U16 desc[UR50][R4.64+0x30], R36 ;  /* 0x0000302404004986 */ /* 0x000fe2000c101532 */
[----:B------:R-:W-:Y:S01]  /*8230*/  ISETP.GT.AND P0, PT, R0, 0x21, PT ;  /* 0x000000210000780c */ /* 0x000fe20003f04270 */
[-C--:B------:R-:W-:Y:S01]  /*8240*/  FMUL R52, R52, R23.reuse ;  /* 0x0000001734347220 */ /* 0x080fe20000400000 */
[C---:B------:R-:W-:Y:S01]  /*8250*/  ISETP.GT.AND P4, PT, R2.reuse, RZ, P3 ;  /* 0x000000ff0200720c */ /* 0x040fe20001f84270 */
[----:B------:R-:W-:Y:S01]  /*8260*/  @P5 STG.E.U16 desc[UR50][R4.64+0x32], R37 ;  /* 0x0000322504005986 */ /* 0x000fe2000c101532 */
        /* <DEDUP_REMOVED lines=328> */
[----:B------:R-:W-:-:S02]  /*96f0*/  ISETP.GT.AND P1, PT, R2, 0x8, P3 ;  /* 0x000000080200780c */ /* 0x000fc40001f24270 */
[----:B------:R-:W-:Y:S01]  /*9700*/  F2FP.F16.F32.PACK_AB R105, RZ, R105 ;  /* 0x00000069ff69723e */ /* 0x000fe200000000ff */
[----:B------:R-:W-:Y:S01]  /*9710*/  @P2 STG.E.U16 desc[UR50][R6.64+0x132], R103 ;  /* 0x0001326706002986 */ /* 0x000fe2000c101532 */
[----:B------:R-:W-:Y:S02]  /*9720*/  ISETP.GT.AND P3, PT, R0, 0xa8, PT ;  /* 0x000000a80000780c */ /* 0x000fe40003f64270 */
[----:B------:R-:W-:Y:S01]  /*9730*/  ISETP.GT.AND P2, PT, R2, 0x8, P0 ;  /* 0x000000080200780c */ /* 0x000fe20000744270 */
[----:B------:R-:W-:Y:S01]  /*9740*/  @P4 STG.E.U16 desc[UR50][R4.64+0x140], R104 ;  /* 0x0001406804004986 */ /* 0x000fe2000c101532 */
[----:B------:R-:W-:Y:S02]  /*9750*/  ISETP.GT.AND P0, PT, R0, 0xa9, PT ;  /* 0x000000a90000780c */ /* 0x000fe40003f04270 */
[C---:B------:R-:W-:Y:S01]  /*9760*/  ISETP.GT.AND P4, PT, R2.reuse, RZ, P3 ;  /* 0x000000ff0200720c */ /* 0x040fe20001f84270 */
[----:B------:R-:W-:Y:S01]  /*9770*/  @P5 STG.E.U16 desc[UR50][R4.64+0x142], R105 ;  /* 0x0001426904005986 */ /* 0x000fe2000c101532 */
[----:B------:R-:W-:-:S02]  /*9780*/  ISETP.GT.AND P5, PT, R2, RZ, P0 ;  /* 0x000000ff0200720c */ /* 0x000fc400007a4270 */
[----:B------:R-:W-:Y:S02]  /*9790*/  F2FP.F16.F32.PACK_AB R106, RZ, R106 ;  /* 0x0000006aff6a723e */ /* 0x000fe400000000ff */
[----:B------:R-:W-:Y:S02]  /*97a0*/  F2FP.F16.F32.PACK_AB R107, RZ, R107 ;  /* 0x0000006bff6b723e */ /* 0x000fe400000000ff */
[----:B------:R-:W-:Y:S01]  /*97b0*/  F2FP.F16.F32.PACK_AB R108, RZ, R108 ;  /* 0x0000006cff6c723e */ /* 0x000fe200000000ff */
[----:B------:R-:W-:Y:S01]  /*97c0*/  @P1 STG.E.U16 desc[UR50][R6.64+0x140], R106 ;  /* 0x0001406a06001986 */ /* 0x000fe2000c101532 */
[----:B------:R-:W-:Y:S02]  /*97d0*/  ISETP.GT.AND P1, PT, R2, 0x8, P3 ;  /* 0x000000080200780c */ /* 0x000fe40001f24270 */
[----:B------:R-:W-:Y:S01]  /*97e0*/  F2FP.F16.F32.PACK_AB R109, RZ, R109 ;  /* 0x0000006dff6d723e */ /* 0x000fe200000000ff */
[----:B------:R-:W-:Y:S01]  /*97f0*/  @P2 STG.E.U16 desc[UR50][R6.64+0x142], R107 ;  /* 0x0001426b06002986 */ /* 0x000fe2000c101532 */
[----:B------:R-:W-:-:S02]  /*9800*/  ISETP.GT.AND P3, PT, R0, 0xb0, PT ;  /* 0x000000b00000780c */ /* 0x000fc40003f64270 */
[----:B------:R-:W-:Y:S01]  /*9810*/  ISETP.GT.AND P2, PT, R2, 0x8, P0 ;  /* 0x000000080200780c */ /* 0x000fe20000744270 */
[----:B------:R-:W-:Y:S01]  /*9820*/  @P4 STG.E.U16 desc[UR50][R4.64+0x150], R108 ;  /* 0x0001506c04004986 */ /* 0x000fe2000c101532 */
[----:B------:R-:W-:Y:S02]  /*9830*/  ISETP.GT.AND P0, PT, R0, 0xb1, PT ;  /* 0x000000b10000780c */ /* 0x000fe40003f04270 */
[C---:B------:R-:W-:Y:S01]  /*9840*/  ISETP.GT.AND P4, PT, R2.reuse, RZ, P3 ;  /* 0x000000ff0200720c */ /* 0x040fe20001f84270 */
[----:B------:R-:W-:Y:S01]  /*9850*/  @P5 STG.E.U16 desc[UR50][R4.64+0x152], R109 ;  /* 0x0001526d04005986 */ /* 0x000fe2000c101532 */
[----:B------:R-:W-:Y:S02]  /*9860*/  ISETP.GT.AND P5, PT, R2, RZ, P0 ;  /* 0x000000ff0200720c */ /* 0x000fe400007a4270 */
[----:B------:R-:W-:Y:S02]  /*9870*/  F2FP.F16.F32.PACK_AB R110, RZ, R110 ;  /* 0x0000006eff6e723e */ /* 0x000fe400000000ff */
[----:B------:R-:W-:-:S02]  /*9880*/  F2FP.F16.F32.PACK_AB R111, RZ, R111 ;  /* 0x0000006fff6f723e */ /* 0x000fc400000000ff */
[----:B------:R-:W-:Y:S01]  /*9890*/  F2FP.F16.F32.PACK_AB R112, RZ, R112 ;  /* 0x00000070ff70723e */ /* 0x000fe200000000ff */
[----:B------:R-:W-:Y:S01]  /*98a0*/  @P1 STG.E.U16 desc[UR50][R6.64+0x150], R110 ;  /* 0x0001506e06001986 */ /* 0x000fe2000c101532 */
[----:B------:R-:W-:Y:S02]  /*98b0*/  ISETP.GT.AND P1, PT, R2, 0x8, P3 ;  /* 0x000000080200780c */ /* 0x000fe40001f24270 */
[----:B------:R-:W-:Y:S01]  /*98c0*/  F2FP.F16.F32.PACK_AB R113, RZ, R113 ;  /* 0x00000071ff71723e */ /* 0x000fe200000000ff */
[----:B------:R-:W-:Y:S01]  /*98d0*/  @P2 STG.E.U16 desc[UR50][R6.64+0x152], R111 ;  /* 0x0001526f06002986 */ /* 0x000fe2000c101532 */
[----:B------:R-:W-:Y:S02]  /*98e0*/  ISETP.GT.AND P3, PT, R0, 0xb8, PT ;  /* 0x000000b80000780c */ /* 0x000fe40003f64270 */
[----:B------:R-:W-:Y:S01]  /*98f0*/  ISETP.GT.AND P2, PT, R2, 0x8, P0 ;  /* 0x000000080200780c */ /* 0x000fe20000744270 */
[----:B------:R-:W-:Y:S01]  /*9900*/  @P4 STG.E.U16 desc[UR50][R4.64+0x160], R112 ;  /* 0x0001607004004986 */ /* 0x000fe2000c101532 */
[----:B------:R-:W-:-:S02]  /*9910*/  ISETP.GT.AND P0, PT, R0, 0xb9, PT ;  /* 0x000000b90000780c */ /* 0x000fc40003f04270 */
[C---:B------:R-:W-:Y:S01]  /*9920*/  ISETP.GT.AND P4, PT, R2.reuse, RZ, P3 ;  /* 0x000000ff0200720c */ /* 0x040fe20001f84270 */
[----:B------:R-:W-:Y:S01]  /*9930*/  @P5 STG.E.U16 desc[UR50][R4.64+0x162], R113 ;  /* 0x0001627104005986 */ /* 0x000fe2000c101532 */
[C---:B------:R-:W-:Y:S02]  /*9940*/  ISETP.GT.AND P5, PT, R2.reuse, RZ, P0 ;  /* 0x000000ff0200720c */ /* 0x040fe400007a4270 */
[----:B------:R-:W-:Y:S02]  /*9950*/  F2FP.F16.F32.PACK_AB R114, RZ, R114 ;  /* 0x00000072ff72723e */ /* 0x000fe400000000ff */
[----:B------:R-:W-:Y:S02]  /*9960*/  F2FP.F16.F32.PACK_AB R115, RZ, R115 ;  /* 0x00000073ff73723e */ /* 0x000fe400000000ff */
        /* <DEDUP_REMOVED lines=58> */
[C---:B------:R-:W-:Y:S02]  /*9d10*/  ISETP.GT.AND P1, PT, R2.reuse, 0x8, P2 ;  /* 0x000000080200780c */ /* 0x040fe40001724270 */
[----:B------:R-:W-:Y:S01]  /*9d20*/  F2FP.F16.F32.PACK_AB R133, RZ, R133 ;  /* 0x00000085ff85723e */ /* 0x000fe200000000ff */
[----:B------:R-:W-:Y:S01]  /*9d30*/  @P0 STG.E.U16 desc[UR50][R6.64+0x1a2], R131 ;  /* 0x0001a28306000986 */ /* 0x000fe2000c101532 */
[----:B------:R-:W-:-:S02]  /*9d40*/  ISETP.GT.AND P2, PT, R2, 0x8, P3 ;  /* 0x000000080200780c */ /* 0x000fc40001f44270 */
[C---:B------:R-:W-:Y:S01]  /*9d50*/  ISETP.GT.AND P3, PT, R0.reuse, 0xe0, PT ;  /* 0x000000e00000780c */ /* 0x040fe20003f64270 */
        /* <DEDUP_REMOVED lines=9> */
[----:B------:R-:W-:Y:S02]  /*9df0*/  F2FP.F16.F32.PACK_AB R137, RZ, R137 ;  /* 0x00000089ff89723e */ /* 0x000fe400000000ff */
[C---:B------:R-:W-:Y:S01]  /*9e00*/  ISETP.GT.AND P1, PT, R2.reuse, 0x8, P3 ;  /* 0x000000080200780c */ /* 0x040fe20001f24270 */
[----:B------:R-:W-:Y:S01]  /*9e10*/  @P2 STG.E.U16 desc[UR50][R6.64+0x1b2], R135 ;  /* 0x0001b28706002986 */ /* 0x000fe2000c101532 */
[----:B------:R-:W-:Y:S02]  /*9e20*/  ISETP.GT.AND P0, PT, R2, 0x8, P0 ;  /* 0x000000080200780c */ /* 0x000fe40000704270 */
[----:B------:R-:W-:Y:S01]  /*9e30*/  F2FP.F16.F32.PACK_AB R138, RZ, R138 ;  /* 0x0000008aff8a723e */ /* 0x000fe200000000ff */
[----:B------:R-:W-:Y:S01]  /*9e40*/  @P4 STG.E.U16 desc[UR50][R4.64+0x1c0], R136 ;  /* 0x0001c08804004986 */ /* 0x000fe2000c101532 */
[----:B------:R-:W-:-:S02]  /*9e50*/  ISETP.GT.AND P4, PT, R0, 0xe8, PT ;  /* 0x000000e80000780c */ /* 0x000fc40003f84270 */
[----:B------:R-:W-:Y:S01]  /*9e60*/  F2FP.F16.F32.PACK_AB R139, RZ, R139 ;  /* 0x0000008bff8b723e */ /* 0x000fe200000000ff */
[----:B------:R-:W-:Y:S01]  /*9e70*/  @P5 STG.E.U16 desc[UR50][R4.64+0x1c2], R137 ;  /* 0x0001c28904005986 */ /* 0x000fe2000c101532 */
[----:B------:R-:W-:Y:S02]  /*9e80*/  ISETP.GT.AND P5, PT, R0, 0xe9, PT ;  /* 0x000000e90000780c */ /* 0x000fe40003fa4270 */
[C---:B------:R-:W-:Y:S01]  /*9e90*/  ISETP.GT.AND P2, PT, R2.reuse, RZ, P4 ;  /* 0x000000ff0200720c */ /* 0x040fe20002744270 */
[----:B------:R-:W-:Y:S01]  /*9ea0*/  @P1 STG.E.U16 desc[UR50][R6.64+0x1c0], R138 ;  /* 0x0001c08a06001986 */ /* 0x000fe2000c101532 */
[C---:B------:R-:W-:Y:S02]  /*9eb0*/  ISETP.GT.AND P6, PT, R2.reuse, RZ, P5 ;  /* 0x000000ff0200720c */ /* 0x040fe40002fc4270 */
[----:B------:R-:W-:Y:S01]  /*9ec0*/  ISETP.GT.AND P4, PT, R2, 0x8, P4 ;  /* 0x000000080200780c */ /* 0x000fe20002784270 */
[----:B------:R-:W-:Y:S01]  /*9ed0*/  @P0 STG.E.U16 desc[UR50][R6.64+0x1c2], R139 ;  /* 0x0001c28b06000986 */ /* 0x000fe2000c101532 */
[----:B------:R-:W-:-:S02]  /*9ee0*/  F2FP.F16.F32.PACK_AB R140, RZ, R140 ;  /* 0x0000008cff8c723e */ /* 0x000fc400000000ff */
[----:B------:R-:W-:Y:S02]  /*9ef0*/  F2FP.F16.F32.PACK_AB R141, RZ, R141 ;  /* 0x0000008dff8d723e */ /* 0x000fe400000000ff */
[C---:B------:R-:W-:Y:S02]  /*9f00*/  ISETP.GT.AND P3, PT, R0.reuse, 0xf0, PT ;  /* 0x000000f00000780c */ /* 0x040fe40003f64270 */
[----:B------:R-:W-:Y:S01]  /*9f10*/  F2FP.F16.F32.PACK_AB R142, RZ, R142 ;  /* 0x0000008eff8e723e */ /* 0x000fe200000000ff */
[----:B------:R-:W-:Y:S01]  /*9f20*/  @P2 STG.E.U16 desc[UR50][R4.64+0x1d0], R140 ;  /* 0x0001d08c04002986 */ /* 0x000fe2000c101532 */
[----:B------:R-:W-:Y:S02]  /*9f30*/  ISETP.GT.AND P2, PT, R0, 0xf1, PT ;  /* 0x000000f10000780c */ /* 0x000fe40003f44270 */
[----:B------:R-:W-:Y:S01]  /*9f40*/  F2FP.F16.F32.PACK_AB R143, RZ, R143 ;  /* 0x0000008fff8f723e */ /* 0x000fe200000000ff */
[----:B------:R-:W-:Y:S01]  /*9f50*/  @P6 STG.E.U16 desc[UR50][R4.64+0x1d2], R141 ;  /* 0x0001d28d04006986 */ /* 0x000fe2000c101532 */
[----:B------:R-:W-:-:S02]  /*9f60*/  ISETP.GT.AND P6, PT, R2, 0x8, P5 ;  /* 0x000000080200780c */ /* 0x000fc40002fc4270 */
[C---:B------:R-:W-:Y:S01]  /*9f70*/  ISETP.GT.AND P5, PT, R2.reuse, RZ, P3 ;  /* 0x000000ff0200720c */ /* 0x040fe20001fa4270 */
[----:B------:R-:W-:Y:S01]  /*9f80*/  @P4 STG.E.U16 desc[UR50][R6.64+0x1d0], R142 ;  /* 0x0001d08e06004986 */ /* 0x000fe2000c101532 */
[C---:B------:R-:W-:Y:S02]  /*9f90*/  ISETP.GT.AND P4, PT, R2.reuse, RZ, P2 ;  /* 0x000000ff0200720c */ /* 0x040fe40001784270 */
[----:B------:R-:W-:Y:S02]  /*9fa0*/  F2FP.F16.F32.PACK_AB R144, RZ, R144 ;  /* 0x00000090ff90723e */ /* 0x000fe400000000ff */
[----:B------:R-:W-:Y:S02]  /*9fb0*/  ISETP.GT.AND P3, PT, R2, 0x8, P3 ;  /* 0x000000080200780c */ /* 0x000fe40001f64270 */
[C---:B------:R-:W-:Y:S02]  /*9fc0*/  ISETP.GT.AND P0, PT, R0.reuse, 0xf9, PT ;  /* 0x000000f90000780c */ /* 0x040fe40003f04270 */
[----:B------:R-:W-:Y:S01]  /*9fd0*/  ISETP.GT.AND P1, PT, R0, 0xf8, PT ;  /* 0x000000f80000780c */ /* 0x000fe20003f24270 */
[----:B------:R-:W-:Y:S01]  /*9fe0*/  @P6 STG.E.U16 desc[UR50][R6.64+0x1d2], R143 ;  /* 0x0001d28f06006986 */ /* 0x000fe2000c101532 */
[----:B------:R-:W-:-:S02]  /*9ff0*/  ISETP.GT.AND P2, PT, R2, 0x8, P2 ;  /* 0x000000080200780c */ /* 0x000fc40001744270 */
[C---:B------:R-:W-:Y:S01]  /*a000*/  ISETP.GT.AND P6, PT, R2.reuse, RZ, P1 ;  /* 0x000000ff0200720c */ /* 0x040fe20000fc4270 */
[----:B------:R-:W-:Y:S01]  /*a010*/  @P5 STG.E.U16 desc[UR50][R4.64+0x1e0], R144 ;  /* 0x0001e09004005986 */ /* 0x000fe2000c101532 */
[C---:B------:R-:W-:Y:S01]  /*a020*/  ISETP.GT.AND P5, PT, R2.reuse, RZ, P0 ;  /* 0x000000ff0200720c */ /* 0x040fe200007a4270 */
[----:B------:R-:W-:Y:S01]  /*a030*/  @P4 IMAD.MOV.U32 R3, RZ, RZ, R5 ;  /* 0x000000ffff034224 */ /* 0x000fe200078e0005 */
[C---:B------:R-:W-:Y:S02]  /*a040*/  ISETP.GT.AND P1, PT, R2.reuse, 0x8, P1 ;  /* 0x000000080200780c */ /* 0x040fe40000f24270 */
[----:B------:R-:W-:Y:S01]  /*a050*/  ISETP.GT.AND P0, PT, R2, 0x8, P0 ;  /* 0x000000080200780c */ /* 0x000fe20000704270 */
[----:B------:R-:W-:Y:S01]  /*a060*/  @P4 IMAD.MOV.U32 R2, RZ, RZ, R4 ;  /* 0x000000ffff024224 */ /* 0x000fe200078e0004 */
[----:B------:R-:W-:Y:S02]  /*a070*/  F2FP.F16.F32.PACK_AB R145, RZ, R145 ;  /* 0x00000091ff91723e */ /* 0x000fe400000000ff */
[----:B------:R-:W-:-:S02]  /*a080*/  F2FP.F16.F32.PACK_AB R146, RZ, R146 ;  /* 0x00000092ff92723e */ /* 0x000fc400000000ff */
[----:B------:R-:W-:Y:S01]  /*a090*/  F2FP.F16.F32.PACK_AB R147, RZ, R147 ;  /* 0x00000093ff93723e */ /* 0x000fe200000000ff */
[----:B------:R0:W-:Y:S01]  /*a0a0*/  @P4 STG.E.U16 desc[UR50][R2.64+0x1e2], R145 ;  /* 0x0001e29102004986 */ /* 0x0001e2000c101532 */
[----:B------:R-:W-:Y:S02]  /*a0b0*/  F2FP.F16.F32.PACK_AB R148, RZ, R148 ;  /* 0x00000094ff94723e */ /* 0x000fe400000000ff */
[----:B------:R-:W-:Y:S02]  /*a0c0*/  F2FP.F16.F32.PACK_AB R149, RZ, R149 ;  /* 0x00000095ff95723e */ /* 0x000fe400000000ff */
[----:B------:R-:W-:Y:S02]  /*a0d0*/  F2FP.F16.F32.PACK_AB R150, RZ, R150 ;  /* 0x00000096ff96723e */ /* 0x000fe400000000ff */
[----:B------:R-:W-:Y:S01]  /*a0e0*/  F2FP.F16.F32.PACK_AB R151, RZ, R151 ;  /* 0x00000097ff97723e */ /* 0x000fe200000000ff */
[----:B0-----:R-:W-:Y:S02]  /*a0f0*/  @P3 IMAD.MOV.U32 R2, RZ, RZ, R6 ;  /* 0x000000ffff023224 */ /* 0x001fe400078e0006 */
[----:B------:R-:W-:-:S05]  /*a100*/  @P3 IMAD.MOV.U32 R3, RZ, RZ, R7 ;  /* 0x000000ffff033224 */ /* 0x000fca00078e0007 */
[----:B------:R0:W-:Y:S02]  /*a110*/  @P3 STG.E.U16 desc[UR50][R2.64+0x1e0], R146 ;  /* 0x0001e09202003986 */ /* 0x0001e4000c101532 */
[----:B0-----:R-:W-:Y:S02]  /*a120*/  @P2 IMAD.MOV.U32 R2, RZ, RZ, R6 ;  /* 0x000000ffff022224 */ /* 0x001fe400078e0006 */
[----:B------:R-:W-:-:S05]  /*a130*/  @P2 IMAD.MOV.U32 R3, RZ, RZ, R7 ;  /* 0x000000ffff032224 */ /* 0x000fca00078e0007 */
[----:B------:R0:W-:Y:S02]  /*a140*/  @P2 STG.E.U16 desc[UR50][R2.64+0x1e2], R147 ;  /* 0x0001e29302002986 */ /* 0x0001e4000c101532 */
[----:B0-----:R-:W-:Y:S02]  /*a150*/  @P6 IMAD.MOV.U32 R2, RZ, RZ, R4 ;  /* 0x000000ffff026224 */ /* 0x001fe400078e0004 */
[----:B------:R-:W-:-:S05]  /*a160*/  @P6 IMAD.MOV.U32 R3, RZ, RZ, R5 ;  /* 0x000000ffff036224 */ /* 0x000fca00078e0005 */
[----:B------:R0:W-:Y:S04]  /*a170*/  @P6 STG.E.U16 desc[UR50][R2.64+0x1f0], R148 ;  /* 0x0001f09402006986 */ /* 0x0001e8000c101532 */
[----:B------:R1:W-:Y:S01]  /*a180*/  @P5 STG.E.U16 desc[UR50][R4.64+0x1f2], R149 ;  /* 0x0001f29504005986 */ /* 0x0003e2000c101532 */
[----:B0-----:R-:W-:Y:S02]  /*a190*/  @P1 IMAD.MOV.U32 R2, RZ, RZ, R6 ;  /* 0x000000ffff021224 */ /* 0x001fe400078e0006 */
[----:B------:R-:W-:-:S05]  /*a1a0*/  @P1 IMAD.MOV.U32 R3, RZ, RZ, R7 ;  /* 0x000000ffff031224 */ /* 0x000fca00078e0007 */
[----:B------:R1:W-:Y:S04]  /*a1b0*/  @P1 STG.E.U16 desc[UR50][R2.64+0x1f0], R150 ;  /* 0x0001f09602001986 */ /* 0x0003e8000c101532 */
[----:B------:R1:W-:Y:S02]  /*a1c0*/  @P0 STG.E.U16 desc[UR50][R6.64+0x1f2], R151 ;  /* 0x0001f29706000986 */ /* 0x0003e4000c101532 */
.L_x_285:
[----:B------:R-:W-:Y:S05]  /*a1d0*/  BSYNC B0 ;  /* 0x0000000000007941 */ /* 0x000fea0003800000 */
.L_x_31:
[----:B-1----:R-:W-:Y:S01]  /*a1e0*/  IMAD.U32 R2, RZ, RZ, UR38 ;  /* 0x00000026ff027e24 */ /* 0x002fe2000f8e00ff */
[----:B------:R-:W-:Y:S01]  /*a1f0*/  ULDC.64 UR4, c[0x0][0x650] ;  /* 0x0001940000047ab9 */ /* 0x000fe20000000a00 */
[----:B0-----:R-:W-:Y:S01]  /*a200*/  IMAD.U32 R0, RZ, RZ, UR41 ;  /* 0x00000029ff007e24 */ /* 0x001fe2000f8e00ff */
[----:B------:R0:W-:Y:S01]  /*a210*/  SYNCS.ARRIVE.TRANS64.A1T0 RZ, [R158+UR46], RZ ;  /* 0x000000ff9eff79a7 */ /* 0x0001e2000810002e */
[----:B------:R-:W-:Y:S01]  /*a220*/  IMAD.U32 R3, RZ, RZ, UR39 ;  /* 0x00000027ff037e24 */ /* 0x000fe2000f8e00ff */
[C---:B------:R-:W-:Y:S01]  /*a230*/  LEA R16, P0, R2.reuse, R16, 0x1 ;  /* 0x0000001002107211 */ /* 0x040fe200078008ff */
[----:B-----5:R-:W-:Y:S02]  /*a240*/  IMAD.MOV.U32 R18, RZ, RZ, -0x1 ;  /* 0xffffffffff127424 */ /* 0x020fe400078e00ff */
[----:B------:R-:W-:Y:S01]  /*a250*/  IMAD.MOV.U32 R19, RZ, RZ, -0x1 ;  /* 0xffffffffff137424 */ /* 0x000fe200078e00ff */
[----:B------:R-:W-:Y:S01]  /*a260*/  LEA.HI.X R17, R2, R17, R0, 0x1, P0 ;  /* 0x0000001102117211 */ /* 0x000fe200000f0c00 */
[----:B------:R-:W-:Y:S01]  /*a270*/  IMAD.MOV.U32 R2, RZ, RZ, -0x1 ;  /* 0xffffffffff027424 */ /* 0x000fe200078e00ff */
[----:B------:R-:W-:-:S02]  /*a280*/  ISETP.GE.U32.AND P0, PT, R16, UR4, PT ;  /* 0x0000000410007c0c */ /* 0x000fc4000bf06070 */
[----:B------:R-:W-:Y:S02]  /*a290*/  PRMT R0, RZ, 0x7610, R0 ;  /* 0x00007610ff007816 */ /* 0x000fe40000000000 */
[----:B------:R-:W-:-:S13]  /*a2a0*/  ISETP.GE.U32.AND.EX P0, PT, R17, UR5, PT, P0 ;  /* 0x0000000511007c0c */ /* 0x000fda000bf06100 */
[----:B0-----:R-:W-:Y:S05]  /*a2b0*/  @P0 BRA `(.L_x_286) ;  /* 0x00000004008c0947 */ /* 0x001fea0003800000 */
[----:B------:R-:W0:Y:S01]  /*a2c0*/  S2UR UR7, SR_CTAID.X ;  /* 0x00000000000779c3 */ /* 0x000e220000002500 */
[----:B------:R-:W-:Y:S01]  /*a2d0*/  ULDC.64 UR4, c[0x0][0x628] ;  /* 0x00018a0000047ab9 */ /* 0x000fe20000000a00 */
[----:B------:R-:W-:Y:S01]  /*a2e0*/  ULDC UR6, c[0x0][0x150] ;  /* 0x0000540000067ab9 */ /* 0x000fe20000000800 */
[----:B------:R-:W-:Y:S01]  /*a2f0*/  ISETP.NE.U32.AND P0, PT, RZ, UR4, PT ;  /* 0x00000004ff007c0c */ /* 0x000fe2000bf05070 */
[----:B------:R-:W-:Y:S01]  /*a300*/  ULDC UR15, c[0x0][0x630] ;  /* 0x00018c00000f7ab9 */ /* 0x000fe20000000800 */
[C---:B------:R-:W-:Y:S01]  /*a310*/  R2UR UR16, R16.reuse ;  /* 0x00000000101072ca */ /* 0x040fe200000e0000 */
[----:B------:R-:W-:Y:S01]  /*a320*/  ULDC UR18, c[0x0][0x154] ;  /* 0x0000550000127ab9 */ /* 0x000fe20000000800 */
[----:B------:R-:W-:Y:S01]  /*a330*/  ISETP.NE.AND.EX P0, PT, RZ, UR5, PT, P0 ;  /* 0x00000005ff007c0c */ /* 0x000fe2000bf05300 */
[----:B------:R-:W1:Y:S01]  /*a340*/  S2UR UR19, SR_CTAID.Y ;  /* 0x00000000001379c3 */ /* 0x000e620000002600 */
[----:B------:R-:W-:Y:S02]  /*a350*/  R2UR UR17, R17 ;  /* 0x00000000111172ca */ /* 0x000fe400000e0000 */
[----:B------:R-:W-:-:S02]  /*a360*/  R2UR UR12, R16 ;  /* 0x00000000100c72ca */ /* 0x000fc400000e0000 */
[----:B------:R-:W-:Y:S02]  /*a370*/  R2UR UR13, R17 ;  /* 0x00000000110d72ca */ /* 0x000fe400000e0000 */
[----:B0-----:R-:W-:-:S05]  /*a380*/  I2FP.F32.U32 R0, UR7 ;  /* 0x0000000700007c45 */ /* 0x001fca0008201000 */
[----:B------:R-:W-:-:S04]  /*a390*/  FMUL R0, R0, UR6 ;  /* 0x0000000600007c20 */ /* 0x000fc80008400000 */
[----:B------:R0:W0:Y:S01]  /*a3a0*/  F2I.U32.TRUNC.NTZ R2, R0 ;  /* 0x0000000000027305 */ /* 0x000022000020f000 */
[----:B-1----:R-:W-:Y:S05]  /*a3b0*/  @!P0 BRA `(.L_x_287) ;  /* 0x0000000000308947 */ /* 0x002fea0003800000 */
        /* <DEDUP_REMOVED lines=12> */
.L_x_287:
[----:B------:R-:W-:Y:S01]  /*a480*/  USHF.R.U64 UR6, UR12, UR15, UR13 ;  /* 0x0000000f0c067299 */ /* 0x000fe2000800120d */
[----:B0-----:R-:W-:Y:S01]  /*a490*/  I2FP.F32.U32 R0, UR19 ;  /* 0x0000001300007c45 */ /* 0x001fe20008201000 */
[----:B------:R-:W-:Y:S01]  /*a4a0*/  USHF.R.U32.HI UR4, URZ, UR15, UR13 ;  /* 0x0000000f3f047299 */ /* 0x000fe2000801160d */
[----:B------:R-:W-:Y:S01]  /*a4b0*/  R2UR UR14, R2 ;  /* 0x00000000020e72ca */ /* 0x000fe200000e0000 */
[----:B------:R-:W-:Y:S02]  /*a4c0*/  UIADD3 UR9, UP0, URZ, -UR6, URZ ;  /* 0x800000063f097290 */ /* 0x000fe4000ff1e03f */
[----:B------:R-:W-:Y:S01]  /*a4d0*/  FMUL R0, R0, UR18 ;  /* 0x0000001200007c20 */ /* 0x000fe20008400000 */
[----:B------:R-:W-:Y:S01]  /*a4e0*/  ULDC.64 UR12, c[0x0][0x620] ;  /* 0x00018800000c7ab9 */ /* 0x000fe20000000a00 */
[----:B------:R-:W-:Y:S01]  /*a4f0*/  UIADD3.X UR4, URZ, ~UR4, URZ, UP0, !UPT ;  /* 0x800000043f047290 */ /* 0x000fe200087fe43f */
[----:B------:R-:W-:Y:S01]  /*a500*/  UMOV UR10, UR16 ;  /* 0x00000010000a7c82 */ /* 0x000fe20008000000 */
[----:B------:R-:W-:-:S02]  /*a510*/  UMOV UR11, UR17 ;  /* 0x00000011000b7c82 */ /* 0x000fc40008000000 */
[----:B------:R-:W0:Y:S01]  /*a520*/  F2I.U32.TRUNC.NTZ R0, R0 ;  /* 0x0000000000007305 */ /* 0x000e22000020f000 */
[----:B------:R-:W-:Y:S02]  /*a530*/  UIMAD UR4, UR4, UR12, URZ ;  /* 0x0000000c040472a4 */ /* 0x000fe4000f8e023f */
        /* <DEDUP_REMOVED lines=9> */
[----:B------:R-:W-:Y:S01]  /*a5d0*/  USHF.R.U64 UR12, UR10, UR13, UR11 ;  /* 0x0000000d0a0c7299 */ /* 0x000fe2000800120b */
[----:B0-----:R-:W-:Y:S01]  /*a5e0*/  R2UR UR16, R0 ;  /* 0x00000000001072ca */ /* 0x001fe200000e0000 */
[----:B------:R-:W-:Y:S01]  /*a5f0*/  USHF.R.U32.HI UR10, URZ, UR13, UR11 ;  /* 0x0000000d3f0a7299 */ /* 0x000fe2000801160b */
[----:B------:R-:W-:Y:S01]  /*a600*/  ISETP.NE.AND.EX P0, PT, RZ, UR5, PT, P0 ;  /* 0x00000005ff007c0c */ /* 0x000fe2000bf05300 */
[----:B------:R-:W-:Y:S01]  /*a610*/  ULDC UR17, c[0x0][0x608] ;  /* 0x0001820000117ab9 */ /* 0x000fe20000000800 */
[----:B------:R-:W-:-:S02]  /*a620*/  ULOP3.LUT UR23, URZ, UR18, URZ, 0x33, !UPT ;  /* 0x000000123f177292 */ /* 0x000fc4000f8e333f */
[----:B------:R-:W-:Y:S02]  /*a630*/  USHF.R.U64 UR18, UR12, UR17, UR10 ;  /* 0x000000110c127299 */ /* 0x000fe4000800120a */
[----:B------:R-:W-:Y:S01]  /*a640*/  USHF.R.U32.HI UR10, URZ, UR17, UR10 ;  /* 0x000000113f0a7299 */ /* 0x000fe2000801160a */
[----:B------:R-:W-:Y:S01]  /*a650*/  UMOV UR20, 0x1 ;  /* 0x0000000100147882 */ /* 0x000fe20000000000 */
[----:B------:R-:W-:Y:S02]  /*a660*/  UIADD3 UR14, -UR14, URZ, URZ ;  /* 0x0000003f0e0e7290 */ /* 0x000fe4000fffe13f */
[----:B------:R-:W-:Y:S02]  /*a670*/  USHF.L.U32 UR13, UR20, UR22, URZ ;  /* 0x00000016140d7299 */ /* 0x000fe4000800063f */
[----:B------:R-:W-:Y:S01]  /*a680*/  USHF.R.U64 UR20, UR18, UR22, UR10 ;  /* 0x0000001612147299 */ /* 0x000fe2000800120a */
[----:B------:R-:W-:Y:S01]  /*a690*/  ULDC UR15, c[0x0][0x144] ;  /* 0x00005100000f7ab9 */ /* 0x000fe20000000800 */
[----:B------:R-:W-:Y:S01]  /*a6a0*/  ULDC UR8, c[0x0][0x600] ;  /* 0x0001800000087ab9 */ /* 0x000fe20000000800 */
[----:B------:R-:W-:-:S02]  /*a6b0*/  UIADD3 UR21, -UR16, URZ, URZ ;  /* 0x0000003f10157290 */ /* 0x000fc4000fffe13f */
[----:B------:R-:W-:Y:S02]  /*a6c0*/  USHF.R.U32.HI UR17, URZ, UR22, UR10 ;  /* 0x000000163f117299 */ /* 0x000fe4000801160a */
[----:B------:R-:W-:Y:S02]  /*a6d0*/  UIADD3 UR9, UR8, -0x1, URZ ;  /* 0xffffffff08097890 */ /* 0x000fe4000fffe03f */
        /* <DEDUP_REMOVED lines=16> */
.L_x_288:
[----:B------:R-:W-:Y:S01]  /*a7e0*/  UISETP.NE.AND UP0, UPT, UR40, URZ, UPT ;  /* 0x0000003f2800728c */ /* 0x000fe2000bf05270 */
[----:B------:R-:W-:Y:S01]  /*a7f0*/  IMAD.MOV.U32 R0, RZ, RZ, 0x1 ;  /* 0x00000001ff007424 */ /* 0x000fe200078e00ff */
[----:B------:R-:W-:Y:S01]  /*a800*/  USHF.R.U64 UR4, UR16, UR24, UR17 ;  /* 0x0000001810047299 */ /* 0x000fe20008001211 */
[----:B------:R-:W-:Y:S01]  /*a810*/  IMAD.U32 R19, RZ, RZ, UR6 ;  /* 0x00000006ff137e24 */ /* 0x000fe2000f8e00ff */
[----:B------:R-:W-:Y:S02]  /*a820*/  ULOP3.LUT UR18, UR18, UR23, URZ, 0xc0, !UPT ;  /* 0x0000001712127292 */ /* 0x000fe4000f8ec03f */
[----:B------:R-:W-:Y:S02]  /*a830*/  UIADD3 UR5, -UR4, URZ, URZ ;  /* 0x0000003f04057290 */ /* 0x000fe4000fffe13f */
[----:B------:R-:W-:Y:S02]  /*a840*/  ULOP3.LUT UR9, UR12, UR9, URZ, 0xc0, !UPT ;  /* 0x000000090c097292 */ /* 0x000fe4000f8ec03f */
[----:B------:R-:W-:-:S02]  /*a850*/  UIMAD UR4, UR13, UR4, UR18 ;  /* 0x000000040d0472a4 */ /* 0x000fc4000f8e0212 */
[----:B------:R-:W-:Y:S02]  /*a860*/  @UP0 UIMAD UR22, UR26, UR21, UR19 ;  /* 0x000000151a1602a4 */ /* 0x000fe4000f8e0213 */
[----:B------:R-:W-:Y:S01]  /*a870*/  UIMAD UR5, UR5, UR25, UR20 ;  /* 0x00000019050572a4 */ /* 0x000fe2000f8e0214 */
[----:B------:R-:W-:Y:S02]  /*a880*/  ULDC UR7, c[0x0][0x610] ;  /* 0x0001840000077ab9 */ /* 0x000fe40000000800 */
[----:B------:R-:W-:Y:S02]  /*a890*/  UIMAD UR4, UR4, UR7, UR22 ;  /* 0x00000007040472a4 */ /* 0x000fe4000f8e0216 */
[----:B------:R-:W-:-:S04]  /*a8a0*/  UIMAD UR5, UR5, UR8, UR9 ;  /* 0x00000008050572a4 */ /* 0x000fc8000f8e0209 */
[----:B------:R-:W-:Y:S02]  /*a8b0*/  USEL UR7, UR5, UR4, !UP0 ;  /* 0x0000000405077287 */ /* 0x000fe4000c000000 */
[----:B------:R-:W-:-:S04]  /*a8c0*/  USEL UR4, UR4, UR5, !UP0 ;  /* 0x0000000504047287 */ /* 0x000fc8000c000000 */
[----:B------:R-:W-:Y:S02]  /*a8d0*/  IMAD.U32 R2, RZ, RZ, UR7 ;  /* 0x00000007ff027e24 */ /* 0x000fe4000f8e00ff */
[----:B------:R-:W-:-:S07]  /*a8e0*/  IMAD.U32 R18, RZ, RZ, UR4 ;  /* 0x00000004ff127e24 */ /* 0x000fce000f8e00ff */
.L_x_286:
[----:B------:R-:W-:Y:S02]  /*a8f0*/  LOP3.LUT P0, RZ, R0, 0xff, RZ, 0xc0, !PT ;  /* 0x000000ff00ff7812 */ /* 0x000fe4000780c0ff */
[----:B------:R-:W-:-:S11]  /*a900*/  LOP3.LUT R166, R166, 0x1, RZ, 0x3c, !PT ;  /* 0x00000001a6a67812 */ /* 0x000fd600078e3cff */
[----:B------:R-:W-:Y:S05]  /*a910*/  @P0 BRA `(.L_x_289) ;  /* 0xffffff6800f80947 */ /* 0x000fea000383ffff */
[----:B------:R-:W-:Y:S05]  /*a920*/  EXIT ;  /* 0x000000000000794d */ /* 0x000fea0003800000 */
.L_x_12:
[----:B------:R-:W-:-:S08]  /*a930*/  ISETP.NE.AND P0, PT, RZ, UR8, PT ;  /* 0x00000008ff007c0c */ /* 0x000fd0000bf05270 */
[----:B-----5:R-:W0:-:S00]  /*a940*/  USETMAXREG.DEALLOC.CTAPOOL 0x28 ;  /* 0x00000028000079c8 */ /* 0x020e0000080e0500 */
[----:B------:R-:W-:Y:S05]  /*a950*/  @P0 EXIT ;  /* 0x000000000000094d */ /* 0x000fea0003800000 */
[----:B0-----:R-:W-:Y:S01]  /*a960*/  LOP3.LUT P0, RZ, R5, 0xff, RZ, 0xc0, !PT ;  /* 0x000000ff05ff7812 */ /* 0x001fe2000780c0ff */
[----:B------:R-:W-:Y:S02]  /*a970*/  IMAD.MOV.U32 R8, RZ, RZ, 0x1 ;  /* 0x00000001ff087424 */ /* 0x000fe400078e00ff */
[----:B------:R-:W-:-:S10]  /*a980*/  IMAD.MOV.U32 R0, RZ, RZ, RZ ;  /* 0x000000ffff007224 */ /* 0x000fd400078e00ff */
[----:B------:R-:W-:Y:S05]  /*a990*/  @!P0 BRA `(.L_x_290) ;  /* 0x0000000c00448947 */ /* 0x000fea0003800000 */
[----:B------:R-:W-:Y:S01]  /*a9a0*/  LOP3.LUT P0, RZ, R4, 0x1f, RZ, 0xc0, !PT ;  /* 0x0000001f04ff7812 */ /* 0x000fe2000780c0ff */
[----:B------:R-:W-:Y:S01]  /*a9b0*/  ULDC UR5, c[0x0][0x658] ;  /* 0x0001960000057ab9 */ /* 0x000fe20000000800 */
[----:B------:R-:W-:Y:S01]  /*a9c0*/  UMOV UR6, 0xffffffff ;  /* 0xffffffff00067882 */ /* 0x000fe20000000000 */
[----:B------:R-:W-:Y:S01]  /*a9d0*/  BSSY B0, `(.L_x_290) ;  /* 0x00000cd000007945 */ /* 0x000fe20003800000 */
[----:B------:R-:W-:Y:S01]  /*a9e0*/  USHF.L.U32 UR6, UR6, UR5, URZ ;  /* 0x0000000506067299 */ /* 0x000fe2000800063f */
[C---:B------:R-:W-:Y:S01]  /*a9f0*/  ISETP.NE.AND P3, PT, R3.reuse, RZ, PT ;  /* 0x000000ff0300720c */ /* 0x040fe20003f65270 */
[----:B------:R-:W-:Y:S01]  /*aa00*/  IMAD.MOV.U32 R9, RZ, RZ, 0x1 ;  /* 0x00000001ff097424 */ /* 0x000fe200078e00ff */
[----:B------:R-:W-:Y:S01]  /*aa10*/  ISETP.NE.OR P0, PT, R3, RZ, !P0 ;  /* 0x000000ff0300720c */ /* 0x000fe20004705670 */
[----:B------:R-:W-:Y:S01]  /*aa20*/  IMAD.MOV.U32 R8, RZ, RZ, 0x1 ;  /* 0x00000001ff087424 */ /* 0x000fe200078e00ff */
[----:B------:R-:W-:Y:S01]  /*aa30*/  ULDC UR4, c[0x0][0x600] ;  /* 0x0001800000047ab9 */ /* 0x000fe20000000800 */
[----:B------:R-:W-:Y:S01]  /*aa40*/  IMAD.MOV.U32 R0, RZ, RZ, RZ ;  /* 0x000000ffff007224 */ /* 0x000fe200078e00ff */
[----:B------:R-:W-:Y:S01]  /*aa50*/  UMOV UR7, 0x1 ;  /* 0x0000000100077882 */ /* 0x000fe20000000000 */
[----:B------:R-:W-:-:S02]  /*aa60*/  UIADD3 UR21, UR37, 0x1, URZ ;  /* 0x0000000125157890 */ /* 0x000fc4000fffe03f */
[----:B------:R-:W-:Y:S02]  /*aa70*/  ULOP3.LUT UR13, UR42, 0x2, URZ, 0xfc, !UPT ;  /* 0x000000022a0d7892 */ /* 0x000fe4000f8efc3f */
[----:B------:R-:W-:Y:S02]  /*aa80*/  UIADD3 UR4, UR4, -0x1, URZ ;  /* 0xffffffff04047890 */ /* 0x000fe4000fffe03f */
[----:B------:R-:W-:Y:S02]  /*aa90*/  USHF.L.U32 UR5, UR7, UR5, URZ ;  /* 0x0000000507057299 */ /* 0x000fe4000800063f */
[----:B------:R-:W-:Y:S01]  /*aaa0*/  ULOP3.LUT UR6, URZ, UR6, URZ, 0x33, !UPT ;  /* 0x000000063f067292 */ /* 0x000fe2000f8e333f */
[----:B------:R-:W-:-:S11]  /*aab0*/  ULDC.64 UR30, c[0x0][0x198] ;  /* 0x00006600001e7ab9 */ /* 0x000fd60000000a00 */
.L_x_302:
[----:B------:R-:W-:-:S03]  /*aac0*/  UMOV UR7, 0xffffffff ;  /* 0xffffffff00077882 */ /* 0x000fc60000000000 */
[----:B------:R-:W-:Y:S05]  /*aad0*/  BRA.DIV UR7, `(.L_x_291) ;  /* 0x0000000e07c47947 */ /* 0x000fea000b800000 */
[----:B------:R-:W-:-:S13]  /*aae0*/  ELECT P6, URZ, PT ;  /* 0x00000000003f782f */ /* 0x000fda00038c0000 */
.L_x_313:
[----:B------:R-:W0:Y:S01]  /*aaf0*/  LDC R3, c[0x0][0x28c] ;  /* 0x0000a300ff037b82 */ /* 0x000e220000000800 */
[----:B------:R-:W-:Y:S01]  /*ab00*/  BSSY B1, `(.L_x_292) ;  /* 0x0000044000017945 */ /* 0x000fe20003800000 */
[----:B0-----:R-:W-:-:S13]  /*ab10*/  ISETP.LT.OR P6, PT, R3, 0x1, !P6 ;  /* 0x000000010300780c */ /* 0x001fda00077c1670 */
[----:B------:R-:W-:Y:S05]  /*ab20*/  @P6 BRA `(.L_x_293) ;  /* 0x0000000400046947 */ /* 0x000fea0003800000 */
[----:B------:R-:W-:Y:S02]  /*ab30*/  IMAD.SHL.U32 R6, R2, 0x100, RZ ;  /* 0x0000010002067824 */ /* 0x000fe400078e00ff */
[----:B------:R-:W-:Y:S02]  /*ab40*/  IMAD.SHL.U32 R18, R18, 0x40, RZ ;  /* 0x0000004012127824 */ /* 0x000fe400078e00ff */
[----:B------:R-:W-:Y:S02]  /*ab50*/  IMAD.MOV.U32 R11, RZ, RZ, RZ ;  /* 0x000000ffff0b7224 */ /* 0x000fe400078e00ff */
[----:B------:R-:W-:Y:S02]  /*ab60*/  IMAD.U32 R12, RZ, RZ, UR21 ;  /* 0x00000015ff0c7e24 */ /* 0x000fe4000f8e00ff */
[----:B------:R-:W-:Y:S02]  /*ab70*/  IMAD.MOV.U32 R2, RZ, RZ, R8 ;  /* 0x000000ffff027224 */ /* 0x000fe400078e0008 */
[----:B------:R-:W-:-:S07]  /*ab80*/  IMAD.MOV.U32 R3, RZ, RZ, R0 ;  /* 0x000000ffff037224 */ /* 0x000fce00078e0000 */
.L_x_297:
[----:B------:R-:W0:Y:S01]  /*ab90*/  S2R R5, SR_CgaCtaId ;  /* 0x0000000000057919 */ /* 0x000e220000008800 */
[----:B------:R-:W-:-:S04]  /*aba0*/  MOV R4, 0x400 ;  /* 0x0000040000047802 */ /* 0x000fc80000000f00 */
[----:B0-----:R-:W-:Y:S02]  /*abb0*/  LEA R10, R5, R4, 0x18 ;  /* 0x00000004050a7211 */ /* 0x001fe400078ec0ff */
[----:B------:R-:W-:Y:S01]  /*abc0*/  SHF.L.U32 R4, R2, 0x1f, RZ ;  /* 0x0000001f02047819 */ /* 0x000fe200000006ff */
[----:B------:R-:W0:Y:S02]  /*abd0*/  @!P3 LDC R5, c[0x0][0x500] ;  /* 0x00014000ff05bb82 */ /* 0x000e240000000800 */
[----:B------:R-:W-:-:S04]  /*abe0*/  IMAD R7, R3, 0x8, R10 ;  /* 0x0000000803077824 */ /* 0x000fc800078e020a */
[----:B------:R-:W1:Y:S02]  /*abf0*/  SYNCS.PHASECHK.TRANS64.TRYWAIT P1, [R7+URZ+0x10], R4 ;  /* 0x00001004070075a7 */ /* 0x000e64000802017f */
[----:B-1----:R-:W-:Y:S05]  /*ac00*/  @!P1 BRA `(.L_x_294) ;  /* 0x0000000c00989947 */ /* 0x002fea0003800000 */
.L_x_314:
[----:B------:R-:W-:Y:S01]  /*ac10*/  UPRMT UR7, UR13, 0x9910, URZ ;  /* 0x000099100d077896 */ /* 0x000fe2000800003f */
[----:B0-----:R0:W-:Y:S03]  /*ac20*/  @!P3 SYNCS.ARRIVE.TRANS64 RZ, [R7+URZ], R5 ;  /* 0x0000000507ffb9a7 */ /* 0x0011e6000800003f */
[----:B------:R-:W-:-:S06]  /*ac30*/  UISETP.NE.AND UP0, UPT, UR7, 0x2, UPT ;  /* 0x000000020700788c */ /* 0x000fcc000bf05270 */
[----:B------:R-:W-:-:S13]  /*ac40*/  PLOP3.LUT P1, PT, PT, PT, UP0, 0x80, 0x0 ;  /* 0x000000000000781c */ /* 0x000fda0003f2f008 */
[----:B0-----:R-:W-:Y:S05]  /*ac50*/  @P1 BRA `(.L_x_295) ;  /* 0x0000000000041947 */ /* 0x001fea0003800000 */
[----:B------:R-:W-:Y:S01]  /*ac60*/  BPT.TRAP 0x1 ;  /* 0x000000040000795c */ /* 0x000fe20000300000 */
.L_x_295:
[----:B------:R-:W-:Y:S05]  /*ac70*/  @P0 BRA `(.L_x_296) ;  /* 0x0000000000040947 */ /* 0x000fea0003800000 */
[----:B------:R-:W-:Y:S01]  /*ac80*/  BPT.TRAP 0x1 ;  /* 0x000000040000795c */ /* 0x000fe20000300000 */
.L_x_296:
[--C-:B-1----:R-:W-:Y:S01]  /*ac90*/  IMAD R4, R3, 0x4000, R10.reuse ;  /* 0x0000400003047824 */ /* 0x102fe200078e020a */
[----:B------:R-:W-:Y:S01]  /*aca0*/  R2UR UR34, R11 ;  /* 0x000000000b2272ca */ /* 0x000fe200000e0000 */
[----:B------:R-:W-:Y:S01]  /*acb0*/  IMAD R10, R3, 0x10000, R10 ;  /* 0x00010000030a7824 */ /* 0x000fe200078e020a */
[----:B------:R-:W-:Y:S01]  /*acc0*/  R2UR UR33, R7 ;  /* 0x00000000072172ca */ /* 0x000fe200000e0000 */
[----:B------:R-:W-:Y:S01]  /*acd0*/  VIADD R12, R12, 0xffffffff ;  /* 0xffffffff0c0c7836 */ /* 0x000fe20000000000 */
[----:B------:R-:W-:Y:S01]  /*ace0*/  R2UR UR24, R4 ;  /* 0x00000000041872ca */ /* 0x000fe200000e0000 */
[----:B------:R-:W-:Y:S01]  /*acf0*/  UIADD3 UR14, UP0, UR30, 0xf0, URZ ;  /* 0x000000f01e0e7890 */ /* 0x000fe2000ff1e03f */
[----:B------:R-:W-:Y:S01]  /*ad00*/  R2UR UR8, R10 ;  /* 0x000000000a0872ca */ /* 0x000fe200000e0000 */
[----:B------:R-:W-:Y:S01]  /*ad10*/  UIADD3 UR44, UP1, UR30, 0x1f0, URZ ;  /* 0x000001f01e2c7890 */ /* 0x000fe2000ff3e03f */
[----:B------:R-:W-:Y:S01]  /*ad20*/  R2UR UR36, R19 ;  /* 0x00000000132472ca */ /* 0x000fe200000e0000 */
[----:B------:R-:W-:Y:S01]  /*ad30*/  UIADD3.X UR15, URZ, UR31, URZ, UP0, !UPT ;  /* 0x0000001f3f0f7290 */ /* 0x000fe200087fe43f */
[----:B------:R-:W-:Y:S01]  /*ad40*/  R2UR UR35, R18 ;  /* 0x00000000122372ca */ /* 0x000fe200000e0000 */
[----:B------:R-:W-:Y:S01]  /*ad50*/  UIADD3.X UR45, URZ, UR31, URZ, UP1, !UPT ;  /* 0x0000001f3f2d7290 */ /* 0x000fe20008ffe43f */
[----:B------:R-:W-:Y:S01]  /*ad60*/  R2UR UR19, R6 ;  /* 0x00000000061372ca */ /* 0x000fe200000e0000 */
[----:B------:R-:W-:Y:S01]  /*ad70*/  UIADD3 UR26, UR34, 0x40, URZ ;  /* 0x00000040221a7890 */ /* 0x000fe2000fffe03f */
[----:B------:R-:W-:Y:S01]  /*ad80*/  ISETP.GT.AND P2, PT, R12, 0x1, PT ;  /* 0x000000010c00780c */ /* 0x000fe20003f44270 */
[----:B------:R-:W-:Y:S01]  /*ad90*/  VIADD R3, R3, 0x1 ;  /* 0x0000000103037836 */ /* 0x000fe20000000000 */
[----:B------:R-:W-:Y:S01]  /*ada0*/  UMOV UR22, 0x0 ;  /* 0x0000000000167882 */ /* 0x000fe20000000000 */
[----:B------:R-:W-:Y:S01]  /*adb0*/  UIADD3 UR32, UR24, 0x100, URZ ;  /* 0x0000010018207890 */ /* 0x000fe2000fffe03f */
[----:B------:R-:W-:Y:S01]  /*adc0*/  VIADD R11, R11, 0x80 ;  /* 0x000000800b0b7836 */ /* 0x000fe20000000000 */
[----:B------:R-:W-:Y:S01]  /*add0*/  UIADD3 UR24, UR24, 0x2100, URZ ;  /* 0x0000210018187890 */ /* 0x000fe2000fffe03f */
[----:B------:R-:W-:Y:S01]  /*ade0*/  ISETP.NE.AND P1, PT, R3, 0x2, PT ;  /* 0x000000020300780c */ /* 0x000fe20003f25270 */
[----:B------:R-:W-:-:S02]  /*adf0*/  UIADD3 UR16, UR8, 0x8100, URZ ;  /* 0x0000810008107890 */ /* 0x000fc4000fffe03f */
[----:B------:R-:W-:Y:S01]  /*ae00*/  UIADD3 UR8, UR8, 0x10100, URZ ;  /* 0x0001010008087890 */ /* 0x000fe2000fffe03f */
[----:B------:R-:W-:Y:S01]  /*ae10*/  SEL R5, RZ, 0x1, P1 ;  /* 0x00000001ff057807 */ /* 0x000fe20000800000 */
[----:B------:R-:W-:Y:S01]  /*ae20*/  UMOV UR23, 0x10000000 ;  /* 0x1000000000177882 */ /* 0x000fe20000000000 */
[----:B------:R-:W-:Y:S01]  /*ae30*/  UMOV UR25, UR33 ;  /* 0x0000002100197c82 */ /* 0x000fe20008000000 */
[----:B------:R-:W-:Y:S01]  /*ae40*/  UMOV UR28, UR36 ;  /* 0x00000024001c7c82 */ /* 0x000fe20008000000 */
[----:B------:R-:W-:Y:S01]  /*ae50*/  UMOV UR27, UR35 ;  /* 0x00000023001b7c82 */ /* 0x000fe20008000000 */
[----:B------:R-:W-:Y:S01]  /*ae60*/  UMOV UR17, UR33 ;  /* 0x0000002100117c82 */ /* 0x000fe20008000000 */
[----:B------:R-:W-:Y:S01]  /*ae70*/  UMOV UR18, UR34 ;  /* 0x0000002200127c82 */ /* 0x000fe20008000000 */
[----:B------:R-:W-:Y:S01]  /*ae80*/  UMOV UR20, UR36 ;  /* 0x0000002400147c82 */ /* 0x000fe20008000000 */
[----:B------:R0:W-:Y:S01]  /*ae90*/  UTMALDG.3D [UR32], [UR14], desc[UR22] ;  /* 0x000016200e0075b4 */ /* 0x0001e20008011000 */
[----:B------:R-:W-:Y:S01]  /*aea0*/  UMOV UR9, UR33 ;  /* 0x0000002100097c82 */ /* 0x000fe20008000000 */
[----:B------:R-:W-:Y:S01]  /*aeb0*/  UMOV UR11, UR19 ;  /* 0x00000013000b7c82 */ /* 0x000fe20008000000 */
[----:B------:R-:W-:Y:S01]  /*aec0*/  UMOV UR12, UR36 ;  /* 0x00000024000c7c82 */ /* 0x000fe20008000000 */
[----:B------:R-:W-:Y:S01]  /*aed0*/  UMOV UR10, UR26 ;  /* 0x0000001a000a7c82 */ /* 0x000fe20008000000 */
[----:B------:R-:W-:-:S02]  /*aee0*/  LOP3.LUT R2, R2, R5, RZ, 0x3c, !PT ;  /* 0x0000000502027212 */ /* 0x000fc400078e3cff */
[----:B------:R-:W-:Y:S01]  /*aef0*/  SEL R3, R3, RZ, P1 ;  /* 0x000000ff03037207 */ /* 0x000fe20000800000 */
[----:B------:R0:W-:Y:S01]  /*af00*/  UTMALDG.3D [UR24], [UR14], desc[UR22] ;  /* 0x000016180e0075b4 */ /* 0x0001e20008011000 */
[----:B------:R0:W-:Y:S01]  /*af10*/  UTMALDG.3D [UR16], [UR44], desc[UR22] ;  /* 0x000016102c0075b4 */ /* 0x0001e20008011000 */
[----:B------:R0:W-:Y:S02]  /*af20*/  UTMALDG.3D [UR8], [UR44], desc[UR22] ;  /* 0x000016082c0075b4 */ /* 0x0001e40008011000 */
[----:B0-----:R-:W-:Y:S05]  /*af30*/  @P2 BRA `(.L_x_297) ;  /* 0xfffffffc00142947 */ /* 0x001fea000383ffff */
.L_x_293:
[----:B------:R-:W-:Y:S05]  /*af40*/  BSYNC B1 ;  /* 0x0000000000017941 */ /* 0x000fea0003800000 */
.L_x_292:
[----:B------:R-:W-:Y:S01]  /*af50*/  LOP3.LUT P4, RZ, R9, 0xff, RZ, 0xc0, !PT ;  /* 0x000000ff09ff7812 */ /* 0x000fe2000788c0ff */
[----:B------:R-:W-:Y:S01]  /*af60*/  VIADD R0, R0, UR37 ;  /* 0x0000002500007c36 */ /* 0x000fe20008000000 */
[----:B------:R-:W-:Y:S01]  /*af70*/  ULDC.64 UR8, c[0x0][0x650] ;  /* 0x0001940000087ab9 */ /* 0x000fe20000000a00 */
[----:B------:R-:W-:Y:S01]  /*af80*/  BSSY B1, `(.L_x_298) ;  /* 0x000006f000017945 */ /* 0x000fe20003800000 */
[----:B------:R-:W-:Y:S01]  /*af90*/  IMAD.MOV.U32 R18, RZ, RZ, -0x1 ;  /* 0xffffffffff127424 */ /* 0x000fe200078e00ff */
[----:B------:R-:W-:Y:S01]  /*afa0*/  PRMT R9, RZ, 0x7610, R9 ;  /* 0x00007610ff097816 */ /* 0x000fe20000000009 */
[----:B------:R-:W-:Y:S01]  /*afb0*/  IMAD.MOV.U32 R19, RZ, RZ, -0x1 ;  /* 0xffffffffff137424 */ /* 0x000fe200078e00ff */
[C---:B------:R-:W-:Y:S02]  /*afc0*/  ISETP.GT.U32.AND P1, PT, R0.reuse, 0x1, PT ;  /* 0x000000010000780c */ /* 0x040fe40003f24070 */
[----:B------:R-:W-:Y:S02]  /*afd0*/  SHF.R.U32.HI R2, RZ, 0x1, R0 ;  /* 0x00000001ff027819 */ /* 0x000fe40000011600 */
[----:B------:R-:W-:-:S02]  /*afe0*/  LOP3.LUT R0, R0, 0x1, RZ, 0xc0, !PT ;  /* 0x0000000100007812 */ /* 0x000fc400078ec0ff */
[----:B------:R-:W0:Y:S01]  /*aff0*/  @P4 S2R R4, SR_CgaCtaId ;  /* 0x0000000000044919 */ /* 0x000e220000008800 */
[----:B------:R-:W-:Y:S02]  /*b000*/  @P4 MOV R3, 0x400 ;  /* 0x0000040000034802 */ /* 0x000fe40000000f00 */
[----:B------:R-:W-:-:S04]  /*b010*/  LOP3.LUT R2, R2, 0x1, RZ, 0xc0, !PT ;  /* 0x0000000102027812 */ /* 0x000fc800078ec0ff */
[----:B------:R-:W-:Y:S02]  /*b020*/  ISETP.NE.U32.AND P2, PT, R2, 0x1, PT ;  /* 0x000000010200780c */ /* 0x000fe40003f45070 */
[----:B0-----:R-:W-:Y:S01]  /*b030*/  @P4 LEA R3, R4, R3, 0x18 ;  /* 0x0000000304034211 */ /* 0x001fe200078ec0ff */
[----:B------:R-:W-:-:S03]  /*b040*/  IMAD.U32 R4, RZ, RZ, UR37 ;  /* 0x00000025ff047e24 */ /* 0x000fc6000f8e00ff */
[----:B------:R0:W-:Y:S01]  /*b050*/  @P4 SYNCS.ARRIVE.TRANS64.A1T0 RZ, [R3+URZ+0x58], RZ ;  /* 0x000058ff03ff49a7 */ /* 0x0001e2000810003f */
[----:B------:R-:W-:Y:S02]  /*b060*/  IADD3 R16, P4, R16, UR38, RZ ;  /* 0x0000002610107c10 */ /* 0x000fe4000ff9e0ff */
[----:B------:R-:W-:Y:S02]  /*b070*/  ISETP.LT.U32.AND P1, PT, R4, 0x2, P1 ;  /* 0x000000020400780c */ /* 0x000fe40000f21070 */
[----:B------:R-:W-:Y:S02]  /*b080*/  IADD3.X R17, R17, UR41, RZ, P4, !PT ;  /* 0x0000002911117c10 */ /* 0x000fe4000a7fe4ff */
[----:B------:R-:W-:Y:S02]  /*b090*/  ISETP.GE.U32.AND P4, PT, R16, UR8, PT ;  /* 0x0000000810007c0c */ /* 0x000fe4000bf86070 */
[----:B0-----:R-:W-:Y:S02]  /*b0a0*/  SEL R3, RZ, 0x1, !P1 ;  /* 0x00000001ff037807 */ /* 0x001fe40004800000 */
[----:B------:R-:W-:-:S02]  /*b0b0*/  ISETP.GE.U32.AND.EX P1, PT, R17, UR9, PT, P4 ;  /* 0x0000000911007c0c */ /* 0x000fc4000bf26140 */
[----:B------:R-:W-:-:S04]  /*b0c0*/  ISETP.GT.U32.AND P2, PT, R4, 0x1, !P2 ;  /* 0x000000010400780c */ /* 0x000fc80005744070 */
[----:B------:R-:W-:-:S04]  /*b0d0*/  SEL R2, RZ, 0x1, !P2 ;  /* 0x00000001ff027807 */ /* 0x000fc80005000000 */
[--C-:B------:R-:W-:Y:S01]  /*b0e0*/  LOP3.LUT R8, R2, R8, R3.reuse, 0x96, !PT ;  /* 0x0000000802087212 */ /* 0x100fe200078e9603 */
[----:B------:R-:W-:Y:S01]  /*b0f0*/  IMAD.MOV.U32 R2, RZ, RZ, -0x1 ;  /* 0xffffffffff027424 */ /* 0x000fe200078e00ff */
[----:B------:R-:W-:Y:S01]  /*b100*/  PRMT R3, RZ, 0x7610, R3 ;  /* 0x00007610ff037816 */ /* 0x000fe20000000003 */
[----:B------:R-:W-:Y:S06]  /*b110*/  @P1 BRA `(.L_x_299) ;  /* 0x0000000400541947 */ /* 0x000fec0003800000 */
[----:B------:R-:W0:Y:S01]  /*b120*/  S2UR UR7, SR_CTAID.X ;  /* 0x00000000000779c3 */ /* 0x000e220000002500 */
[----:B------:R-:W-:Y:S01]  /*b130*/  ULDC.64 UR8, c[0x0][0x628] ;  /* 0x00018a0000087ab9 */ /* 0x000fe20000000a00 */
[----:B------:R-:W-:Y:S01]  /*b140*/  ULDC UR10, c[0x0][0x150] ;  /* 0x00005400000a7ab9 */ /* 0x000fe20000000800 */
[----:B------:R-:W-:Y:S01]  /*b150*/  ISETP.NE.U32.AND P1, PT, RZ, UR8, PT ;  /* 0x00000008ff007c0c */ /* 0x000fe2000bf25070 */
[----:B------:R-:W-:Y:S01]  /*b160*/  ULDC UR11, c[0x0][0x630] ;  /* 0x00018c00000b7ab9 */ /* 0x000fe20000000800 */
[----:B------:R-:W-:Y:S01]  /*b170*/  ULDC UR14, c[0x0][0x154] ;  /* 0x00005500000e7ab9 */ /* 0x000fe20000000800 */
[----:B------:R-:W-:Y:S01]  /*b180*/  IMAD.MOV.U32 R2, RZ, RZ, R16 ;  /* 0x000000ffff027224 */ /* 0x000fe200078e0010 */
[----:B------:R-:W-:Y:S01]  /*b190*/  ISETP.NE.AND.EX P1, PT, RZ, UR9, PT, P1 ;  /* 0x00000009ff007c0c */ /* 0x000fe2000bf25310 */
[----:B------:R-:W1:Y:S01]  /*b1a0*/  S2UR UR12, SR_CTAID.Y ;  /* 0x00000000000c79c3 */ /* 0x000e620000002600 */
[----:B0-----:R-:W-:-:S05]  /*b1b0*/  I2FP.F32.U32 R3, UR7 ;  /* 0x0000000700037c45 */ /* 0x001fca0008201000 */
[----:B------:R-:W-:Y:S01]  /*b1c0*/  FMUL R10, R3, UR10 ;  /* 0x0000000a030a7c20 */ /* 0x000fe20008400000 */
[----:B------:R-:W-:-:S05]  /*b1d0*/  IMAD.MOV.U32 R3, RZ, RZ, R17 ;  /* 0x000000ffff037224 */ /* 0x000fca00078e0011 */
[----:B------:R-:W-:Y:S05]  /*b1e0*/  @!P1 BRA `(.L_x_300) ;  /* 0x0000000000289947 */ /* 0x000fea0003800000 */
[----:B------:R-:W-:Y:S02]  /*b1f0*/  ULDC UR10, c[0x0][0x634] ;  /* 0x00018d00000a7ab9 */ /* 0x000fe40000000800 */
[----:B------:R-:W-:-:S05]  /*b200*/  IADD3 R7, P1, R16, UR10, RZ ;  /* 0x0000000a10077c10 */ /* 0x000fca000ff3e0ff */
[----:B------:R-:W-:-:S04]  /*b210*/  IMAD.X R11, RZ, RZ, R17, P1 ;  /* 0x000000ffff0b7224 */ /* 0x000fc800008e0611 */
[----:B------:R-:W-:-:S04]  /*b220*/  IMAD.WIDE.U32 R4, R11, UR8, RZ ;  /* 0x000000080b047c25 */ /* 0x000fc8000f8e00ff */
[----:B------:R-:W-:-:S04]  /*b230*/  IMAD.WIDE.U32 R4, P1, R7, UR9, R4 ;  /* 0x0000000907047c25 */ /* 0x000fc8000f820004 */
[----:B------:R-:W-:-:S04]  /*b240*/  IMAD.WIDE.U32 R6, R7, UR8, RZ ;  /* 0x0000000807067c25 */ /* 0x000fc8000f8e00ff */
[----:B------:R-:W-:Y:S01]  /*b250*/  IMAD.X R3, RZ, RZ, RZ, P1 ;  /* 0x000000ffff037224 */ /* 0x000fe200008e06ff */
[----:B------:R-:W-:Y:S01]  /*b260*/  IADD3 RZ, P1, R7, R4, RZ ;  /* 0x0000000407ff7210 */ /* 0x000fe20007f3e0ff */
[----:B------:R-:W-:-:S04]  /*b270*/  IMAD.MOV.U32 R2, RZ, RZ, R5 ;  /* 0x000000ffff027224 */ /* 0x000fc800078e0005 */
[----:B------:R-:W-:-:S08]  /*b280*/  IMAD.WIDE.U32.X R2, R11, UR9, R2, P1 ;  /* 0x000000090b027c25 */ /* 0x000fd000088e0402 */
.L_x_300:
[--C-:B------:R-:W-:Y:S01]  /*b290*/  SHF.R.U64 R19, R2, UR11, R3.reuse ;  /* 0x0000000b02137c19 */ /* 0x100fe20008001203 */
[----:B------:R-:W0:Y:S01]  /*b2a0*/  F2I.U32.TRUNC.NTZ R10, R10 ;  /* 0x0000000a000a7305 */ /* 0x000e22000020f000 */
[----:B------:R-:W-:Y:S01]  /*b2b0*/  SHF.R.U32.HI R2, RZ, UR11, R3 ;  /* 0x0000000bff027c19 */ /* 0x000fe20008011603 */
[----:B------:R-:W-:Y:S01]  /*b2c0*/  ULDC.64 UR8, c[0x0][0x620] ;  /* 0x0001880000087ab9 */ /* 0x000fe20000000a00 */
[----:B------:R-:W-:Y:S01]  /*b2d0*/  IADD3 R5, P1, RZ, -R19, RZ ;  /* 0x80000013ff057210 */ /* 0x000fe20007f3e0ff */
[----:B------:R-:W2:Y:S01]  /*b2e0*/  LDC R15, c[0x0][0x610] ;  /* 0x00018400ff0f7b82 */ /* 0x000ea20000000800 */
[----:B-1----:R-:W-:Y:S01]  /*b2f0*/  I2FP.F32.U32 R4, UR12 ;  /* 0x0000000c00047c45 */ /* 0x002fe20008201000 */
[----:B------:R-:W-:Y:S01]  /*b300*/  ULDC UR11, c[0x0][0x658] ;  /* 0x00019600000b7ab9 */ /* 0x000fe20000000800 */
[----:B------:R-:W-:Y:S01]  /*b310*/  ULDC UR16, c[0x0][0x648] ;  /* 0x0001920000107ab9 */ /* 0x000fe20000000800 */
[----:B------:R-:W-:Y:S02]  /*b320*/  IMAD.X R2, RZ, RZ, ~R2, P1 ;  /* 0x000000ffff027224 */ /* 0x000fe400008e0e02 */
[----:B------:R-:W-:Y:S01]  /*b330*/  FMUL R6, R4, UR14 ;  /* 0x0000000e04067c20 */ /* 0x000fe20008400000 */
[----:B------:R-:W-:Y:S01]  /*b340*/  ULDC.64 UR14, c[0x0][0x640] ;  /* 0x00019000000e7ab9 */ /* 0x000fe20000000a00 */
[----:B------:R-:W-:Y:S01]  /*b350*/  IMAD R4, R2, UR8, RZ ;  /* 0x0000000802047c24 */ /* 0x000fe2000f8e02ff */
[----:B------:R-:W-:Y:S01]  /*b360*/  ISETP.NE.U32.AND P1, PT, RZ, UR14, PT ;  /* 0x0000000eff007c0c */ /* 0x000fe2000bf25070 */
[C---:B------:R-:W-:Y:S01]  /*b370*/  IMAD.WIDE.U32 R2, R5.reuse, UR8, R16 ;  /* 0x0000000805027c25 */ /* 0x040fe2000f8e0010 */
[----:B0-----:R-:W-:Y:S01]  /*b380*/  R2UR UR8, R10 ;  /* 0x000000000a0872ca */ /* 0x001fe200000e0000 */
[----:B------:R-:W0:Y:S01]  /*b390*/  F2I.U32.TRUNC.NTZ R6, R6 ;  /* 0x0000000600067305 */ /* 0x000e22000020f000 */
[----:B------:R-:W-:Y:S01]  /*b3a0*/  ISETP.NE.AND.EX P1, PT, RZ, UR15, PT, P1 ;  /* 0x0000000fff007c0c */ /* 0x000fe2000bf25310 */
[----:B------:R-:W-:Y:S01]  /*b3b0*/  IMAD R5, R5, UR9, R4 ;  /* 0x0000000905057c24 */ /* 0x000fe2000f8e0204 */
[----:B------:R-:W-:-:S03]  /*b3c0*/  ULDC UR9, c[0x0][0x618] ;  /* 0x0001860000097ab9 */ /* 0x000fc60000000800 */
[----:B------:R-:W-:-:S05]  /*b3d0*/  IMAD.IADD R3, R3, 0x1, R5 ;  /* 0x0000000103037824 */ /* 0x000fca00078e0205 */
[--C-:B------:R-:W-:Y:S02]  /*b3e0*/  SHF.R.U64 R10, R2, UR9, R3.reuse ;  /* 0x00000009020a7c19 */ /* 0x100fe40008001203 */
[----:B------:R-:W-:Y:S01]  /*b3f0*/  SHF.R.U32.HI R3, RZ, UR9, R3 ;  /* 0x00000009ff037c19 */ /* 0x000fe20008011603 */
[----:B------:R-:W-:Y:S01]  /*b400*/  ULDC UR9, c[0x0][0x608] ;  /* 0x0001820000097ab9 */ /* 0x000fe20000000800 */
[----:B0-----:R-:W-:Y:S02]  /*b410*/  R2UR UR10, R6 ;  /* 0x00000000060a72ca */ /* 0x001fe400000e0000 */
[--C-:B------:R-:W-:Y:S02]  /*b420*/  SHF.R.U64 R12, R10, UR9, R3.reuse ;  /* 0x000000090a0c7c19 */ /* 0x100fe40008001203 */
[----:B------:R-:W-:Y:S01]  /*b430*/  SHF.R.U32.HI R3, RZ, UR9, R3 ;  /* 0x00000009ff037c19 */ /* 0x000fe20008011603 */
[----:B------:R-:W-:-:S03]  /*b440*/  UIADD3 UR9, -UR8, URZ, URZ ;  /* 0x0000003f08097290 */ /* 0x000fc6000fffe13f */
[--C-:B------:R-:W-:Y:S01]  /*b450*/  SHF.R.U64 R13, R12, UR11, R3.reuse ;  /* 0x0000000b0c0d7c19 */ /* 0x100fe20008001203 */
[----:B------:R-:W-:Y:S01]  /*b460*/  ULDC UR8, c[0x0][0x144] ;  /* 0x0000510000087ab9 */ /* 0x000fe20000000800 */
[----:B------:R-:W-:-:S03]  /*b470*/  SHF.R.U32.HI R3, RZ, UR11, R3 ;  /* 0x0000000bff037c19 */ /* 0x000fc60008011603 */
[----:B------:R-:W-:Y:S01]  /*b480*/  IMAD.MOV.U32 R2, RZ, RZ, R13 ;  /* 0x000000ffff027224 */ /* 0x000fe200078e000d */
[----:B------:R-:W-:Y:S06]  /*b490*/  @!P1 BRA `(.L_x_301) ;  /* 0x0000000000289947 */ /* 0x000fec0003800000 */
        /* <DEDUP_REMOVED lines=10> */
.L_x_301:
[----:B------:R-:W-:Y:S01]  /*b540*/  UISETP.NE.AND UP0, UPT, UR40, URZ, UPT ;  /* 0x0000003f2800728c */ /* 0x000fe2000bf05270 */
[----:B------:R-:W-:Y:S01]  /*b550*/  SHF.R.U64 R3, R2, UR16, R3 ;  /* 0x0000001002037c19 */ /* 0x000fe20008001203 */
[----:B------:R-:W-:Y:S01]  /*b560*/  UIADD3 UR10, -UR10, URZ, URZ ;  /* 0x0000003f0a0a7290 */ /* 0x000fe2000fffe13f */
[----:B------:R-:W-:Y:S01]  /*b570*/  LOP3.LUT R2, R12, UR6, RZ, 0xc0, !PT ;  /* 0x000000060c027c12 */ /* 0x000fe2000f8ec0ff */
[----:B------:R-:W-:Y:S01]  /*b580*/  UIMAD UR7, UR8, UR9, UR7 ;  /* 0x00000009080772a4 */ /* 0x000fe2000f8e0207 */
[----:B------:R-:W-:Y:S01]  /*b590*/  LOP3.LUT R5, R10, UR4, RZ, 0xc0, !PT ;  /* 0x000000040a057c12 */ /* 0x000fe2000f8ec0ff */
[----:B------:R-:W-:Y:S01]  /*b5a0*/  IMAD.MOV R4, RZ, RZ, -R3 ;  /* 0x000000ffff047224 */ /* 0x000fe200078e0a03 */
[----:B------:R-:W-:Y:S01]  /*b5b0*/  ULDC UR8, c[0x0][0x148] ;  /* 0x0000520000087ab9 */ /* 0x000fe20000000800 */
[----:B------:R-:W-:Y:S01]  /*b5c0*/  IMAD R18, R3, UR5, R2 ;  /* 0x0000000503127c24 */ /* 0x000fe2000f8e0202 */
[----:B------:R-:W-:Y:S01]  /*b5d0*/  PLOP3.LUT P1, PT, PT, PT, UP0, 0x80, 0x0 ;  /* 0x000000000000781c */ /* 0x000fe20003f2f008 */
[----:B------:R-:W-:Y:S01]  /*b5e0*/  IMAD.MOV.U32 R3, RZ, RZ, 0x1 ;  /* 0x00000001ff037424 */ /* 0x000fe200078e00ff */
[----:B------:R-:W-:-:S03]  /*b5f0*/  @UP0 UIMAD UR7, UR8, UR10, UR12 ;  /* 0x0000000a080702a4 */ /* 0x000fc6000f8e020c */
[----:B------:R-:W-:Y:S02]  /*b600*/  ULDC UR8, c[0x0][0x638] ;  /* 0x00018e0000087ab9 */ /* 0x000fe40000000800 */
[----:B------:R-:W-:Y:S02]  /*b610*/  IMAD R2, R4, UR8, R13 ;  /* 0x0000000804027c24 */ /* 0x000fe4000f8e020d */
[----:B--2---:R-:W-:Y:S01]  /*b620*/  IMAD R18, R18, R15, UR7 ;  /* 0x0000000712127e24 */ /* 0x004fe2000f8e020f */
[----:B------:R-:W-:Y:S02]  /*b630*/  ULDC UR7, c[0x0][0x600] ;  /* 0x0001800000077ab9 */ /* 0x000fe40000000800 */
[----:B------:R-:W-:-:S05]  /*b640*/  IMAD R5, R2, UR7, R5 ;  /* 0x0000000702057c24 */ /* 0x000fca000f8e0205 */
[----:B------:R-:W-:Y:S02]  /*b650*/  SEL R2, R5, R18, !P1 ;  /* 0x0000001205027207 */ /* 0x000fe40004800000 */
[----:B------:R-:W-:-:S07]  /*b660*/  SEL R18, R18, R5, !P1 ;  /* 0x0000000512127207 */ /* 0x000fce0004800000 */
.L_x_299:
[----:B------:R-:W-:Y:S05]  /*b670*/  BSYNC B1 ;  /* 0x0000000000017941 */ /* 0x000fea0003800000 */
.L_x_298:
[----:B------:R-:W-:-:S13]  /*b680*/  LOP3.LUT P1, RZ, R3, 0xff, RZ, 0xc0, !PT ;  /* 0x000000ff03ff7812 */ /* 0x000fda000782c0ff */
[----:B------:R-:W-:Y:S05]  /*b690*/  @P1 BRA `(.L_x_302) ;  /* 0xfffffff400081947 */ /* 0x000fea000383ffff */
[----:B------:R-:W-:Y:S05]  /*b6a0*/  BSYNC B0 ;  /* 0x0000000000007941 */ /* 0x000fea0003800000 */
.L_x_290:
[----:B------:R-:W-:-:S03]  /*b6b0*/  UMOV UR7, 0xffffffff ;  /* 0xffffffff00077882 */ /* 0x000fc60000000000 */
[----:B------:R-:W-:Y:S05]  /*b6c0*/  BRA.DIV UR7, `(.L_x_303) ;  /* 0x0000000207fc7947 */ /* 0x000fea000b800000 */
[----:B------:R-:W-:-:S13]  /*b6d0*/  ELECT P6, URZ, PT ;  /* 0x00000000003f782f */ /* 0x000fda00038c0000 */
.L_x_317:
[----:B------:R-:W-:Y:S04]  /*b6e0*/  BSSY B0, `(.L_x_304) ;  /* 0x000001a000007945 */ /* 0x000fe80003800000 */
[----:B------:R-:W-:Y:S05]  /*b6f0*/  @!P6 BRA `(.L_x_305) ;  /* 0x000000000060e947 */ /* 0x000fea0003800000 */
[----:B------:R-:W-:-:S04]  /*b700*/  ULOP3.LUT UR7, UR42, 0x2, URZ, 0xfc, !UPT ;  /* 0x000000022a077892 */ /* 0x000fc8000f8efc3f */
[----:B------:R-:W-:-:S06]  /*b710*/  UISETP.NE.AND UP0, UPT, UR7, 0x3, UPT ;  /* 0x000000030700788c */ /* 0x000fcc000bf05270 */
[----:B------:R-:W-:-:S13]  /*b720*/  PLOP3.LUT P0, PT, PT, PT, UP0, 0x80, 0x0 ;  /* 0x000000000000781c */ /* 0x000fda0003f0f008 */
[----:B------:R-:W-:Y:S05]  /*b730*/  @!P0 BRA `(.L_x_306) ;  /* 0x0000000000048947 */ /* 0x000fea0003800000 */
[----:B------:R-:W-:Y:S01]  /*b740*/  BPT.TRAP 0x1 ;  /* 0x000000040000795c */ /* 0x000fe20000300000 */
.L_x_306:
[----:B------:R-:W0:Y:S01]  /*b750*/  S2R R3, SR_CgaCtaId ;  /* 0x0000000000037919 */ /* 0x000e220000008800 */
[----:B------:R-:W-:-:S04]  /*b760*/  MOV R2, 0x400 ;  /* 0x0000040000027802 */ /* 0x000fc80000000f00 */
[----:B0-----:R-:W-:Y:S02]  /*b770*/  LEA R3, R3, R2, 0x18 ;  /* 0x0000000203037211 */ /* 0x001fe400078ec0ff */
[----:B------:R-:W-:-:S03]  /*b780*/  SHF.L.U32 R2, R8, 0x1f, RZ ;  /* 0x0000001f08027819 */ /* 0x000fc600000006ff */
[----:B------:R-:W-:-:S04]  /*b790*/  VIADD R3, R3, 0x10 ;  /* 0x0000001003037836 */ /* 0x000fc80000000000 */
[C---:B------:R-:W-:Y:S02]  /*b7a0*/  IMAD R7, R0.reuse, 0x8, R3 ;  /* 0x0000000800077824 */ /* 0x040fe400078e0203 */
[----:B------:R-:W-:Y:S02]  /*b7b0*/  VIADD R0, R0, 0x1 ;  /* 0x0000000100007836 */ /* 0x000fe40000000000 */
[----:B------:R-:W0:Y:S03]  /*b7c0*/  SYNCS.PHASECHK.TRANS64.TRYWAIT P0, [R7+URZ], R2 ;  /* 0x00000002070075a7 */ /* 0x000e26000800017f */
[----:B------:R-:W-:-:S04]  /*b7d0*/  ISETP.NE.AND P1, PT, R0, 0x2, PT ;  /* 0x000000020000780c */ /* 0x000fc80003f25270 */
[----:B------:R-:W-:Y:S02]  /*b7e0*/  SEL R5, RZ, 0x1, P1 ;  /* 0x00000001ff057807 */ /* 0x000fe40000800000 */
[----:B------:R-:W-:Y:S02]  /*b7f0*/  SEL R0, R0, RZ, P1 ;  /* 0x000000ff00007207 */ /* 0x000fe40000800000 */
[----:B------:R-:W-:Y:S01]  /*b800*/  LOP3.LUT R5, R8, R5, RZ, 0x3c, !PT ;  /* 0x0000000508057212 */ /* 0x000fe200078e3cff */
[----:B0-----:R-:W-:Y:S06]  /*b810*/  @!P0 BRA `(.L_x_307) ;  /* 0x0000000000c88947 */ /* 0x001fec0003800000 */
.L_x_318:
[----:B------:R-:W-:Y:S01]  /*b820*/  IMAD R3, R0, 0x8, R3 ;  /* 0x0000000800037824 */ /* 0x000fe200078e0203 */
[----:B------:R-:W-:-:S07]  /*b830*/  SHF.L.U32 R0, R5, 0x1f, RZ ;  /* 0x0000001f05007819 */ /* 0x000fce00000006ff */
.L_x_308:
[----:B-1----:R1:W2:Y:S02]  /*b840*/  SYNCS.PHASECHK.TRANS64.TRYWAIT P0, [R3+URZ], R0 ;  /* 0x00000000030075a7 */ /* 0x0022a4000800017f */
[----:B--2---:R-:W-:Y:S05]  /*b850*/  @!P0 NANOSLEEP.SYNCS 0x989680 ;  /* 0x009896800000895d */ /* 0x004fea0003900000 */
[----:B------:R-:W2:Y:S02]  /*b860*/  @!P0 SYNCS.PHASECHK.TRANS64 P0, [R3+URZ], R0 ;  /* 0x00000000030085a7 */ /* 0x000ea4000800007f */
[----:B--2---:R-:W-:Y:S05]  /*b870*/  @!P0 BRA `(.L_x_308) ;  /* 0xfffffffc00f08947 */ /* 0x004fea000383ffff */
.L_x_305:
[----:B------:R-:W-:Y:S05]  /*b880*/  BSYNC B0 ;  /* 0x0000000000007941 */ /* 0x000fea0003800000 */
.L_x_304:
[----:B------:R-:W-:Y:S05]  /*b890*/  EXIT ;  /* 0x000000000000794d */ /* 0x000fea0003800000 */
.L_x_14:
[----:B0-----:R0:W1:Y:S02]  /*b8a0*/  SYNCS.PHASECHK.TRANS64.TRYWAIT P0, [R157+URZ], R0 ;  /* 0x000000009d0075a7 */ /* 0x001064000800017f */
[----:B-1----:R-:W-:Y:S05]  /*b8b0*/  @!P0 NANOSLEEP.SYNCS 0x989680 ;  /* 0x009896800000895d */ /* 0x002fea0003900000 */
[----:B------:R-:W1:Y:S02]  /*b8c0*/  @!P0 SYNCS.PHASECHK.TRANS64 P0, [R157+URZ], R0 ;  /* 0x000000009d0085a7 */ /* 0x000e64000800007f */
[----:B-1----:R-:W-:Y:S05]  /*b8d0*/  @!P0 BRA `(.L_x_14) ;  /* 0xfffffffc00f08947 */ /* 0x002fea000383ffff */
[----:B------:R-:W-:Y:S05]  /*b8e0*/  BRA `(.L_x_309) ;  /* 0xffffff5c00187947 */ /* 0x000fea000383ffff */
.L_x_19:
[----:B-1----:R1:W2:Y:S02]  /*b8f0*/  SYNCS.PHASECHK.TRANS64.TRYWAIT P1, [R3+URZ], R0 ;  /* 0x00000000030075a7 */ /* 0x0022a4000802017f */
[----:B--2---:R-:W-:Y:S05]  /*b900*/  @!P1 NANOSLEEP.SYNCS 0x989680 ;  /* 0x009896800000995d */ /* 0x004fea0003900000 */
[----:B------:R-:W2:Y:S02]  /*b910*/  @!P1 SYNCS.PHASECHK.TRANS64 P1, [R3+URZ], R0 ;  /* 0x00000000030095a7 */ /* 0x000ea4000802007f */
[----:B--2---:R-:W-:Y:S05]  /*b920*/  @!P1 BRA `(.L_x_19) ;  /* 0xfffffffc00f09947 */ /* 0x004fea000383ffff */
[----:B------:R-:W-:Y:S05]  /*b930*/  BRA `(.L_x_18) ;  /* 0xffffff5c00887947 */ /* 0x000fea000383ffff */
.L_x_24:
[----:B-1----:R-:W-:-:S04]  /*b940*/  IMAD.U32 R4, RZ, RZ, UR8 ;  /* 0x00000008ff047e24 */ /* 0x002fc8000f8e00ff */
[----:B------:R1:W2:Y:S03]  /*b950*/  SYNCS.PHASECHK.TRANS64.TRYWAIT P1, [R4+URZ], R3 ;  /* 0x00000003040075a7 */ /* 0x0002a6000802017f */
[----:B--2---:R-:W-:Y:S05]  /*b960*/  @!P1 NANOSLEEP.SYNCS 0x989680 ;  /* 0x009896800000995d */ /* 0x004fea0003900000 */
[----:B------:R-:W2:Y:S02]  /*b970*/  @!P1 SYNCS.PHASECHK.TRANS64 P1, [R4+URZ], R3 ;  /* 0x00000003040095a7 */ /* 0x000ea4000802007f */
[----:B--2---:R-:W-:Y:S05]  /*b980*/  @!P1 BRA `(.L_x_24) ;  /* 0xfffffffc00ec9947 */ /* 0x004fea000383ffff */
[----:B------:R-:W-:Y:S05]  /*b990*/  BRA `(.L_x_23) ;  /* 0xffffff6000e47947 */ /* 0x000fea000383ffff */
.L_x_30:
[----:B0-----:R0:W1:Y:S02]  /*b9a0*/  SYNCS.PHASECHK.TRANS64.TRYWAIT P0, [R157+URZ+0x10], R0 ;  /* 0x000010009d0075a7 */ /* 0x001064000800017f */
[----:B-1----:R-:W-:Y:S05]  /*b9b0*/  @!P0 NANOSLEEP.SYNCS 0x989680 ;  /* 0x009896800000895d */ /* 0x002fea0003900000 */
[----:B------:R-:W1:Y:S02]  /*b9c0*/  @!P0 SYNCS.PHASECHK.TRANS64 P0, [R157+URZ+0x10], R0 ;  /* 0x000010009d0085a7 */ /* 0x000e64000800007f */
[----:B-1----:R-:W-:Y:S05]  /*b9d0*/  @!P0 BRA `(.L_x_30) ;  /* 0xfffffffc00f08947 */ /* 0x002fea000383ffff */
[----:B------:R-:W-:Y:S05]  /*b9e0*/  BRA `(.L_x_310) ;  /* 0xffffff6800b07947 */ /* 0x000fea000383ffff */
.L_x_291:
[----:B------:R-:W-:Y:S01]  /*b9f0*/  BSSY B1, `(.L_x_311) ;  /* 0x0000006000017945 */ /* 0x000fe20003800000 */
[----:B------:R-:W-:-:S07]  /*ba00*/  IMAD.MOV.U32 R15, RZ, RZ, -0x1 ;  /* 0xffffffffff0f7424 */ /* 0x000fce00078e00ff */
[----:B------:R-:W-:Y:S05]  /*ba10*/  WARPSYNC.COLLECTIVE R15, `(.L_x_312) ;  /* 0x000000000f0c7348 */ /* 0x000fea0003c00000 */
[----:B------:R-:W-:Y:S02]  /*ba20*/  ELECT P6, UR62, PT ;  /* 0x00000000003e782f */ /* 0x000fe400038c0000 */
[----:B------:R-:W-:Y:S01]  /*ba30*/  MOV R14, UR62 ;  /* 0x0000003e000e7c02 */ /* 0x000fe20008000f00 */
[----:B------:R-:W-:Y:S10]  /*ba40*/  ENDCOLLECTIVE ;  /* 0x000000000000791b */ /* 0x000ff40003800000 */
.L_x_312:
[----:B------:R-:W-:Y:S05]  /*ba50*/  BSYNC B1 ;  /* 0x0000000000017941 */ /* 0x000fea0003800000 */
.L_x_311:
[----:B------:R-:W-:Y:S05]  /*ba60*/  BRA `(.L_x_313) ;  /* 0xfffffff000207947 */ /* 0x000fea000383ffff */
.L_x_294:
[----:B-1----:R1:W2:Y:S02]  /*ba70*/  SYNCS.PHASECHK.TRANS64.TRYWAIT P1, [R7+URZ+0x10], R4 ;  /* 0x00001004070075a7 */ /* 0x0022a4000802017f */
[----:B--2---:R-:W-:Y:S05]  /*ba80*/  @!P1 NANOSLEEP.SYNCS 0x989680 ;  /* 0x009896800000995d */ /* 0x004fea0003900000 */
[----:B------:R-:W2:Y:S02]  /*ba90*/  @!P1 SYNCS.PHASECHK.TRANS64 P1, [R7+URZ+0x10], R4 ;  /* 0x00001004070095a7 */ /* 0x000ea4000802007f */
[----:B--2---:R-:W-:Y:S05]  /*baa0*/  @!P1 BRA `(.L_x_294) ;  /* 0xfffffffc00f09947 */ /* 0x004fea000383ffff */
[----:B------:R-:W-:Y:S05]  /*bab0*/  BRA `(.L_x_314) ;  /* 0xfffffff000547947 */ /* 0x000fea000383ffff */
.L_x_303:
[----:B------:R-:W-:Y:S01]  /*bac0*/  BSSY B0, `(.L_x_315) ;  /* 0x0000006000007945 */ /* 0x000fe20003800000 */
[----:B------:R-:W-:-:S07]  /*bad0*/  IMAD.MOV.U32 R15, RZ, RZ, -0x1 ;  /* 0xffffffffff0f7424 */ /* 0x000fce00078e00ff */
[----:B------:R-:W-:Y:S05]  /*bae0*/  WARPSYNC.COLLECTIVE R15, `(.L_x_316) ;  /* 0x000000000f0c7348 */ /* 0x000fea0003c00000 */
[----:B------:R-:W-:Y:S02]  /*baf0*/  ELECT P6, UR62, PT ;  /* 0x00000000003e782f */ /* 0x000fe400038c0000 */
[----:B------:R-:W-:Y:S01]  /*bb00*/  MOV R14, UR62 ;  /* 0x0000003e000e7c02 */ /* 0x000fe20008000f00 */
[----:B------:R-:W-:Y:S10]  /*bb10*/  ENDCOLLECTIVE ;  /* 0x000000000000791b */ /* 0x000ff40003800000 */
.L_x_316:
[----:B------:R-:W-:Y:S05]  /*bb20*/  BSYNC B0 ;  /* 0x0000000000007941 */ /* 0x000fea0003800000 */
.L_x_315:
[----:B------:R-:W-:Y:S05]  /*bb30*/  BRA `(.L_x_317) ;  /* 0xfffffff800e87947 */ /* 0x000fea000383ffff */
.L_x_307:
[----:B0-----:R0:W1:Y:S02]  /*bb40*/  SYNCS.PHASECHK.TRANS64.TRYWAIT P0, [R7+URZ], R2 ;  /* 0x00000002070075a7 */ /* 0x001064000800017f */
[----:B-1----:R-:W-:Y:S05]  /*bb50*/  @!P0 NANOSLEEP.SYNCS 0x989680 ;  /* 0x009896800000895d */ /* 0x002fea0003900000 */
[----:B------:R-:W1:Y:S02]  /*bb60*/  @!P0 SYNCS.PHASECHK.TRANS64 P0, [R7+URZ], R2 ;  /* 0x00000002070085a7 */ /* 0x000e64000800007f */
[----:B-1----:R-:W-:Y:S05]  /*bb70*/  @!P0 BRA `(.L_x_307) ;  /* 0xfffffffc00f08947 */ /* 0x002fea000383ffff */
[----:B------:R-:W-:Y:S05]  /*bb80*/  BRA `(.L_x_318) ;  /* 0xfffffffc00247947 */ /* 0x000fea000383ffff */
.L_x_319:
[----:B------:R-:W-:-:S00]  /*bb90*/  BRA `(.L_x_319) ;  /* 0xfffffffc00fc7947 */ /* 0x000fc0000383ffff */
[----:B------:R-:W-:-:S00]  /*bba0*/  NOP ;  /* 0x0000000000007918 */ /* 0x000fc00000000000 */
        /* <DEDUP_REMOVED lines=13> */
.L_x_320:


//--------------------- .nv.global.init           --------------------------
	.section	.nv.global.init,"aw",@progbits
.nv.global.init:
	.type		$str$22,@object
	.size		$str$22,($str$23 - $str$22)
$str$22:
        /*0000*/ 	.byte	0x6b, 0x5f, 0x74, 0x69, 0x6c, 0x65, 0x5f, 0x63, 0x6f, 0x75, 0x6e, 0x74, 0x20, 0x3e, 0x3d, 0x20
        /*0010*/ 	.byte	0x31, 0x00
	.type		$str$23,@object
	.size		$str$23,(__unnamed_1 - $str$23)
$str$23:
        /*0012*/ 	.byte	0x2f, 0x74, 0x6d, 0x70, 0x2f, 0x63, 0x75, 0x74, 0x6c, 0x61, 0x73, 0x73, 0x5f, 0x73, 0x77, 0x65
        /*0022*/ 	.byte	0x65, 0x70, 0x5f, 0x73, 0x72, 0x63, 0x2f, 0x69, 0x6e, 0x63, 0x6c, 0x75, 0x64, 0x65, 0x2f, 0x63
        /*0032*/ 	.byte	0x75, 0x74, 0x6c, 0x61, 0x73, 0x73, 0x2f, 0x67, 0x65, 0x6d, 0x6d, 0x2f, 0x63, 0x6f, 0x6c, 0x6c
        /*0042*/ 	.byte	0x65, 0x63, 0x74, 0x69, 0x76, 0x65, 0x2f, 0x73, 0x6d, 0x39, 0x30, 0x5f, 0x6d, 0x6d, 0x61, 0x5f
        /*0052*/ 	.byte	0x74, 0x6d, 0x61, 0x5f, 0x67, 0x6d, 0x6d, 0x61, 0x5f, 0x73, 0x73, 0x5f, 0x77, 0x61, 0x72, 0x70
        /*0062*/ 	.byte	0x73, 0x70, 0x65, 0x63, 0x69, 0x61, 0x6c, 0x69, 0x7a, 0x65, 0x64, 0x2e, 0x68, 0x70, 0x70, 0x00
	.type		__unnamed_1,@object
	.size		__unnamed_1,(.L_0 - __unnamed_1)
__unnamed_1:
        /*0072*/ 	.byte	0x76, 0x6f, 0x69, 0x64, 0x20, 0x63, 0x75, 0x74, 0x6c, 0x61, 0x73, 0x73, 0x3a, 0x3a, 0x67, 0x65
        /* <DEDUP_REMOVED lines=179> */
        /*0bb2*/ 	.byte	0x64, 0x65, 0x6e, 0x74, 0x69, 0x74, 0x79, 0x5d, 0x00
.L_0:


//--------------------- .nv.shared._ZN7cutlass13device_kernelINS_4gemm6kernel13GemmUniversalIN4cute5tupleIJiiiiEEENS1_10collective13CollectiveMmaINS1_34MainloopSm90TmaGmmaWarpSpecializedILi2ENS5_IJNS4_1CILi1EEESB_SB_EEENS1_32KernelTmaWarpSpecializedPingpongEEENS5_IJNSA_ILi64EEENSA_ILi256EEENSA_ILi128EEEEEENS_6half_tENS5_IJlSB_lEEESJ_SK_NS4_8TiledMMAINS4_8MMA_AtomIJNS4_4SM904GMMA26MMA_64x256x16_F32F16F16_SSILNSO_5MajorE0ELSQ_0ELNSO_7ScaleInE1ELSR_1EEEEEENS4_6LayoutISC_NS5_IJNSA_ILi0EEESV_SV_EEEEENS5_IJNS4_10UnderscoreESY_SY_EEEEENS4_13SM90_TMA_LOADENS4_14ComposedLayoutINS4_7SwizzleILi3ELi4ELi3EEENS4_18smem_ptr_flag_bitsILi16EEENSU_INS5_IJNSA_ILi8EEESF_EEENS5_IJSF_SB_EEEEEEEvNS4_8identityES11_S1B_vS1C_EENS_8epilogue10collective6detail29Sm90TmaWarpSpecializedAdapterINS1F_15DefaultEpilogueISJ_SK_SK_NS1E_6thread17LinearCombinationISJ_Li1EffLNS1J_9ScaleType4KindE0ELNS_15FloatRoundStyleE2ESJ_EENS1_15EpilogueDefaultEEEEEvvEEEEvNT_6ParamsE --------------------------
	.section	.nv.shared._ZN7cutlass13device_kernelINS_4gemm6kernel13GemmUniversalIN4cute5tupleIJiiiiEEENS1_10collective13CollectiveMmaINS1_34MainloopSm90TmaGmmaWarpSpecializedILi2ENS5_IJNS4_1CILi1EEESB_SB_EEENS1_32KernelTmaWarpSpecializedPingpongEEENS5_IJNSA_ILi64EEENSA_ILi256EEENSA_ILi128EEEEEENS_6half_tENS5_IJlSB_lEEESJ_SK_NS4_8TiledMMAINS4_8MMA_AtomIJNS4_4SM904GMMA26MMA_64x256x16_F32F16F16_SSILNSO_5MajorE0ELSQ_0ELNSO_7ScaleInE1ELSR_1EEEEEENS4_6LayoutISC_NS5_IJNSA_ILi0EEESV_SV_EEEEENS5_IJNS4_10UnderscoreESY_SY_EEEEENS4_13SM90_TMA_LOADENS4_14ComposedLayoutINS4_7SwizzleILi3ELi4ELi3EEENS4_18smem_ptr_flag_bitsILi16EEENSU_INS5_IJNSA_ILi8EEESF_EEENS5_IJSF_SB_EEEEEEEvNS4_8identityES11_S1B_vS1C_EENS_8epilogue10collective6detail29Sm90TmaWarpSpecializedAdapterINS1F_15DefaultEpilogueISJ_SK_SK_NS1E_6thread17LinearCombinationISJ_Li1EffLNS1J_9ScaleType4KindE0ELNS_15FloatRoundStyleE2ESJ_EENS1_15EpilogueDefaultEEEEEvvEEEEvNT_6ParamsE,"aw",@nobits
	.sectionflags	@""
	.align	16
	.zero		1024


//--------------------- .nv.shared.reserved.0     --------------------------
	.section	.nv.shared.reserved.0,"aw",@nobits
	.weak		__nv_reservedSMEM_offset_0_alias
	.size		__nv_reservedSMEM_offset_0_alias, 0, 0
	.other		__nv_reservedSMEM_offset_0_alias,@"STO_CUDA_RESERVED_SHARED STV_DEFAULT"
__nv_reservedSMEM_offset_0_alias:
	.zero		0


//--------------------- .nv.global                --------------------------
	.section	.nv.global,"aw",@nobits
.nv.global:
	.type		_ZN40_INTERNAL_8f20c7e0_4_k_cu_855f59db_189754cute1_E,@object
	.size		_ZN40_INTERNAL_8f20c7e0_4_k_cu_855f59db_189754cute1_E,(_ZN40_INTERNAL_8f20c7e0_4_k_cu_855f59db_189754cuda3std3__45__cpo6cbeginE - _ZN40_INTERNAL_8f20c7e0_4_k_cu_855f59db_189754cute1_E)
_ZN40_INTERNAL_8f20c7e0_4_k_cu_855f59db_189754cute1_E:
	.zero		1
	.type		_ZN40_INTERNAL_8f20c7e0_4_k_cu_855f59db_189754cuda3std3__45__cpo6cbeginE,@object
	.size		_ZN40_INTERNAL_8f20c7e0_4_k_cu_855f59db_189754cuda3std3__45__cpo6cbeginE,(_ZN40_INTERNAL_8f20c7e0_4_k_cu_855f59db_189754cuda3std3__48in_placeE - _ZN40_INTERNAL_8f20c7e0_4_k_cu_855f59db_189754cuda3std3__45__cpo6cbeginE)
_ZN40_INTERNAL_8f20c7e0_4_k_cu_855f59db_189754cuda3std3__45__cpo6cbeginE:
	.zero		1
	.type		_ZN40_INTERNAL_8f20c7e0_4_k_cu_855f59db_189754cuda3std3__48in_placeE,@object
	.size		_ZN40_INTERNAL_8f20c7e0_4_k_cu_855f59db_189754cuda3std3__48in_placeE,(_ZN40_INTERNAL_8f20c7e0_4_k_cu_855f59db_189754cuda3std6ranges3__45__cpo9iter_moveE - _ZN40_INTERNAL_8f20c7e0_4_k_cu_855f59db_189754cuda3std3__48in_placeE)
_ZN40_INTERNAL_8f20c7e0_4_k_cu_855f59db_189754cuda3std3__48in_placeE:
	.zero		1
	.type		_ZN40_INTERNAL_8f20c7e0_4_k_cu_855f59db_189754cuda3std6ranges3__45__cpo9iter_moveE,@object
	.size		_ZN40_INTERNAL_8f20c7e0_4_k_cu_855f59db_189754cuda3std6ranges3__45__cpo9iter_moveE,(_ZN40_INTERNAL_8f20c7e0_4_k_cu_855f59db_189754cuda3std3__45__cpo5beginE - _ZN40_INTERNAL_8f20c7e0_4_k_cu_855f59db_189754cuda3std6ranges3__45__cpo9iter_moveE)
_ZN40_INTERNAL_8f20c7e0_4_k_cu_855f59db_189754cuda3std6ranges3__45__cpo9iter_moveE:
	.zero		1
	.type		_ZN40_INTERNAL_8f20c7e0_4_k_cu_855f59db_189754cuda3std3__45__cpo5beginE,@object
	.size		_ZN40_INTERNAL_8f20c7e0_4_k_cu_855f59db_189754cuda3std3__45__cpo5beginE,(_ZN40_INTERNAL_8f20c7e0_4_k_cu_855f59db_189754cuda3std3__442_GLOBAL__N__8f20c7e0_4_k_cu_855f59db_189756ignoreE - _ZN40_INTERNAL_8f20c7e0_4_k_cu_855f59db_189754cuda3std3__45__cpo5beginE)
_ZN40_INTERNAL_8f20c7e0_4_k_cu_855f59db_189754cuda3std3__45__cpo5beginE:
	.zero		1
	.type		_ZN40_INTERNAL_8f20c7e0_4_k_cu_855f59db_189754cuda3std3__442_GLOBAL__N__8f20c7e0_4_k_cu_855f59db_189756ignoreE,@object
	.size		_ZN40_INTERNAL_8f20c7e0_4_k_cu_855f59db_189754cuda3std3__442_GLOBAL__N__8f20c7e0_4_k_cu_855f59db_189756ignoreE,(_ZN40_INTERNAL_8f20c7e0_4_k_cu_855f59db_189754cute7productE - _ZN40_INTERNAL_8f20c7e0_4_k_cu_855f59db_189754cuda3std3__442_GLOBAL__N__8f20c7e0_4_k_cu_855f59db_189756ignoreE)
_ZN40_INTERNAL_8f20c7e0_4_k_cu_855f59db_189754cuda3std3__442_GLOBAL__N__8f20c7e0_4_k_cu_855f59db_189756ignoreE:
	.zero		1
	.type		_ZN40_INTERNAL_8f20c7e0_4_k_cu_855f59db_189754cute7productE,@object
	.size		_ZN40_INTERNAL_8f20c7e0_4_k_cu_855f59db_189754cute7productE,(_ZN40_INTERNAL_8f20c7e0_4_k_cu_855f59db_189754cuda3std3__45__cpo3endE - _ZN40_INTERNAL_8f20c7e0_4_k_cu_855f59db_189754cute7productE)
_ZN40_INTERNAL_8f20c7e0_4_k_cu_855f59db_189754cute7productE:
	.zero		1
	.type		_ZN40_INTERNAL_8f20c7e0_4_k_cu_855f59db_189754cuda3std3__45__cpo3endE,@object
	.size		_ZN40_INTERNAL_8f20c7e0_4_k_cu_855f59db_189754cuda3std3__45__cpo3endE,(_ZN40_INTERNAL_8f20c7e0_4_k_cu_855f59db_189754cuda3std3__419piecewise_constructE - _ZN40_INTERNAL_8f20c7e0_4_k_cu_855f59db_189754cuda3std3__45__cpo3endE)
_ZN40_INTERNAL_8f20c7e0_4_k_cu_855f59db_189754cuda3std3__45__cpo3endE:
	.zero		1
	.type		_ZN40_INTERNAL_8f20c7e0_4_k_cu_855f59db_189754cuda3std3__419piecewise_constructE,@object
	.size		_ZN40_INTERNAL_8f20c7e0_4_k_cu_855f59db_189754cuda3std3__419piecewise_constructE,(_ZN40_INTERNAL_8f20c7e0_4_k_cu_855f59db_189754cuda3std3__45__cpo4cendE - _ZN40_INTERNAL_8f20c7e0_4_k_cu_855f59db_189754cuda3std3__419piecewise_constructE)
_ZN40_INTERNAL_8f20c7e0_4_k_cu_855f59db_189754cuda3std3__419piecewise_constructE:
	.zero		1
	.type		_ZN40_INTERNAL_8f20c7e0_4_k_cu_855f59db_189754cuda3std3__45__cpo4cendE,@object
	.size		_ZN40_INTERNAL_8f20c7e0_4_k_cu_855f59db_189754cuda3std3__45__cpo4cendE,(_ZN40_INTERNAL_8f20c7e0_4_k_cu_855f59db_189754cuda3std6ranges3__45__cpo4swapE - _ZN40_INTERNAL_8f20c7e0_4_k_cu_855f59db_189754cuda3std3__45__cpo4cendE)
_ZN40_INTERNAL_8f20c7e0_4_k_cu_855f59db_189754cuda3std3__45__cpo4cendE:
	.zero		1
	.type		_ZN40_INTERNAL_8f20c7e0_4_k_cu_855f59db_189754cuda3std6ranges3__45__cpo4swapE,@object
	.size		_ZN40_INTERNAL_8f20c7e0_4_k_cu_855f59db_189754cuda3std6ranges3__45__cpo4swapE,(.L_8 - _ZN40_INTERNAL_8f20c7e0_4_k_cu_855f59db_189754cuda3std6ranges3__45__cpo4swapE)
_ZN40_INTERNAL_8f20c7e0_4_k_cu_855f59db_189754cuda3std6ranges3__45__cpo4swapE:
	.zero		1
.L_8:


//--------------------- .nv.constant0._ZN7cutlass13device_kernelINS_4gemm6kernel13GemmUniversalIN4cute5tupleIJiiiiEEENS1_10collective13CollectiveMmaINS1_34MainloopSm90TmaGmmaWarpSpecializedILi2ENS5_IJNS4_1CILi1EEESB_SB_EEENS1_32KernelTmaWarpSpecializedPingpongEEENS5_IJNSA_ILi64EEENSA_ILi256EEENSA_ILi128EEEEEENS_6half_tENS5_IJlSB_lEEESJ_SK_NS4_8TiledMMAINS4_8MMA_AtomIJNS4_4SM904GMMA26MMA_64x256x16_F32F16F16_SSILNSO_5MajorE0ELSQ_0ELNSO_7ScaleInE1ELSR_1EEEEEENS4_6LayoutISC_NS5_IJNSA_ILi0EEESV_SV_EEEEENS5_IJNS4_10UnderscoreESY_SY_EEEEENS4_13SM90_TMA_LOADENS4_14ComposedLayoutINS4_7SwizzleILi3ELi4ELi3EEENS4_18smem_ptr_flag_bitsILi16EEENSU_INS5_IJNSA_ILi8EEESF_EEENS5_IJSF_SB_EEEEEEEvNS4_8identityES11_S1B_vS1C_EENS_8epilogue10collective6detail29Sm90TmaWarpSpecializedAdapterINS1F_15DefaultEpilogueISJ_SK_SK_NS1E_6thread17LinearCombinationISJ_Li1EffLNS1J_9ScaleType4KindE0ELNS_15FloatRoundStyleE2ESJ_EENS1_15EpilogueDefaultEEEEEvvEEEEvNT_6ParamsE --------------------------
	.section	.nv.constant0._ZN7cutlass13device_kernelINS_4gemm6kernel13GemmUniversalIN4cute5tupleIJiiiiEEENS1_10collective13CollectiveMmaINS1_34MainloopSm90TmaGmmaWarpSpecializedILi2ENS5_IJNS4_1CILi1EEESB_SB_EEENS1_32KernelTmaWarpSpecializedPingpongEEENS5_IJNSA_ILi64EEENSA_ILi256EEENSA_ILi128EEEEEENS_6half_tENS5_IJlSB_lEEESJ_SK_NS4_8TiledMMAINS4_8MMA_AtomIJNS4_4SM904GMMA26MMA_64x256x16_F32F16F16_SSILNSO_5MajorE0ELSQ_0ELNSO_7ScaleInE1ELSR_1EEEEEENS4_6LayoutISC_NS5_IJNSA_ILi0EEESV_SV_EEEEENS5_IJNS4_10UnderscoreESY_SY_EEEEENS4_13SM90_TMA_LOADENS4_14ComposedLayoutINS4_7SwizzleILi3ELi4ELi3EEENS4_18smem_ptr_flag_bitsILi16EEENSU_INS5_IJNSA_ILi8EEESF_EEENS5_IJSF_SB_EEEEEEEvNS4_8identityES11_S1B_vS1C_EENS_8epilogue10collective6detail29Sm90TmaWarpSpecializedAdapterINS1F_15DefaultEpilogueISJ_SK_SK_NS1E_6thread17LinearCombinationISJ_Li1EffLNS1J_9ScaleType4KindE0ELNS_15FloatRoundStyleE2ESJ_EENS1_15EpilogueDefaultEEEEEvvEEEEvNT_6ParamsE,"a",@progbits
	.sectionflags	@""
	.align	4
.nv.constant0._ZN7cutlass13device_kernelINS_4gemm6kernel13GemmUniversalIN4cute5tupleIJiiiiEEENS1_10collective13CollectiveMmaINS1_34MainloopSm90TmaGmmaWarpSpecializedILi2ENS5_IJNS4_1CILi1EEESB_SB_EEENS1_32KernelTmaWarpSpecializedPingpongEEENS5_IJNSA_ILi64EEENSA_ILi256EEENSA_ILi128EEEEEENS_6half_tENS5_IJlSB_lEEESJ_SK_NS4_8TiledMMAINS4_8MMA_AtomIJNS4_4SM904GMMA26MMA_64x256x16_F32F16F16_SSILNSO_5MajorE0ELSQ_0ELNSO_7ScaleInE1ELSR_1EEEEEENS4_6LayoutISC_NS5_IJNSA_ILi0EEESV_SV_EEEEENS5_IJNS4_10UnderscoreESY_SY_EEEEENS4_13SM90_TMA_LOADENS4_14ComposedLayoutINS4_7SwizzleILi3ELi4ELi3EEENS4_18smem_ptr_flag_bitsILi16EEENSU_INS5_IJNSA_ILi8EEESF_EEENS5_IJSF_SB_EEEEEEEvNS4_8identityES11_S1B_vS1C_EENS_8epilogue10collective6detail29Sm90TmaWarpSpecializedAdapterINS1F_15DefaultEpilogueISJ_SK_SK_NS1E_6thread17LinearCombinationISJ_Li1EffLNS1J_9ScaleType4KindE0ELNS_15FloatRoundStyleE2ESJ_EENS1_15EpilogueDefaultEEEEEvvEEEEvNT_6ParamsE:
	.zero		1664


//--------------------- SYMBOLS --------------------------

	.type		.nv.reservedSmem.offset0,@object
	.size		.nv.reservedSmem.offset0,0x4
	.type		__assertfail,@function
